//
// Generated by NVIDIA NVVM Compiler
//
// Compiler Build ID: CL-36424714
// Cuda compilation tools, release 13.0, V13.0.88
// Based on NVVM 20.0.0
//

.version 9.0
.target sm_100
.address_size 64

	// .globl	_Z16addVectorsKernelPfS_S_i
.func  (.param .b64 func_retval0) __internal_accurate_pow
(
	.param .b64 __internal_accurate_pow_param_0,
	.param .b64 __internal_accurate_pow_param_1
)
;

.visible .entry _Z16addVectorsKernelPfS_S_i(
	.param .u64 .ptr .align 1 _Z16addVectorsKernelPfS_S_i_param_0,
	.param .u64 .ptr .align 1 _Z16addVectorsKernelPfS_S_i_param_1,
	.param .u64 .ptr .align 1 _Z16addVectorsKernelPfS_S_i_param_2,
	.param .u32 _Z16addVectorsKernelPfS_S_i_param_3
)
{
	.reg .pred 	%p<31>;
	.reg .b32 	%r<46>;
	.reg .b32 	%f<29>;
	.reg .b64 	%rd<12>;
	.reg .b64 	%fd<37>;

	ld.param.u64 	%rd1, [_Z16addVectorsKernelPfS_S_i_param_0];
	ld.param.u64 	%rd2, [_Z16addVectorsKernelPfS_S_i_param_1];
	ld.param.u64 	%rd3, [_Z16addVectorsKernelPfS_S_i_param_2];
	ld.param.u32 	%r8, [_Z16addVectorsKernelPfS_S_i_param_3];
	mov.u32 	%r9, %ctaid.x;
	mov.u32 	%r10, %ntid.x;
	mov.u32 	%r11, %tid.x;
	mad.lo.s32 	%r1, %r9, %r10, %r11;
	setp.ge.s32 	%p1, %r1, %r8;
	@%p1 bra 	$L__BB0_16;
	cvta.to.global.u64 	%rd4, %rd1;
	cvta.to.global.u64 	%rd5, %rd2;
	mul.wide.s32 	%rd6, %r1, 4;
	add.s64 	%rd7, %rd4, %rd6;
	ld.global.f32 	%f1, [%rd7];
	mul.f32 	%f2, %f1, 0f40A00000;
	mul.f32 	%f3, %f2, 0f42C80000;
	add.s64 	%rd8, %rd5, %rd6;
	ld.global.f32 	%f4, [%rd8];
	mul.f32 	%f5, %f4, %f3;
	fma.rn.f32 	%f6, %f1, 0f40E00000, %f5;
	setp.lt.f32 	%p2, %f6, 0f00800000;
	mul.f32 	%f7, %f6, 0f4B000000;
	selp.f32 	%f8, %f7, %f6, %p2;
	selp.f32 	%f9, 0fC1B80000, 0f00000000, %p2;
	mov.b32 	%r12, %f8;
	add.s32 	%r13, %r12, -1059760811;
	and.b32  	%r14, %r13, -8388608;
	sub.s32 	%r15, %r12, %r14;
	mov.b32 	%f10, %r15;
	cvt.rn.f32.s32 	%f11, %r14;
	fma.rn.f32 	%f12, %f11, 0f34000000, %f9;
	add.f32 	%f13, %f10, 0fBF800000;
	fma.rn.f32 	%f14, %f13, 0fBE055027, 0f3E1039F6;
	fma.rn.f32 	%f15, %f14, %f13, 0fBDF8CDCC;
	fma.rn.f32 	%f16, %f15, %f13, 0f3E0F2955;
	fma.rn.f32 	%f17, %f16, %f13, 0fBE2AD8B9;
	fma.rn.f32 	%f18, %f17, %f13, 0f3E4CED0B;
	fma.rn.f32 	%f19, %f18, %f13, 0fBE7FFF22;
	fma.rn.f32 	%f20, %f19, %f13, 0f3EAAAA78;
	fma.rn.f32 	%f21, %f20, %f13, 0fBF000000;
	mul.f32 	%f22, %f13, %f21;
	fma.rn.f32 	%f23, %f22, %f13, %f13;
	fma.rn.f32 	%f24, %f12, 0f3F317218, %f23;
	setp.gt.u32 	%p3, %r12, 2139095039;
	fma.rn.f32 	%f25, %f8, 0f7F800000, 0f7F800000;
	selp.f32 	%f26, %f25, %f24, %p3;
	setp.eq.f32 	%p4, %f8, 0f00000000;
	selp.f32 	%f27, 0fFF800000, %f26, %p4;
	cvt.f64.f32 	%fd17, %f27;
	div.rn.f64 	%fd1, %fd17, 0d3FD51EB851EB851F;
	{
	.reg .b32 %temp; 
	mov.b64 	{%temp, %r2}, %fd1;
	}
	mov.f64 	%fd18, 0d4008000000000000;
	{
	.reg .b32 %temp; 
	mov.b64 	{%temp, %r16}, %fd18;
	}
	and.b32  	%r4, %r16, 2146435072;
	setp.eq.s32 	%p5, %r4, 1073741824;
	abs.f64 	%fd2, %fd1;
	{ // callseq 0, 0
	.param .b64 param0;
	st.param.f64 	[param0], %fd2;
	.param .b64 param1;
	st.param.f64 	[param1], 0d4008000000000000;
	.param .b64 retval0;
	call.uni (retval0), 
	__internal_accurate_pow, 
	(
	param0, 
	param1
	);
	ld.param.f64 	%fd19, [retval0];
	} // callseq 0
	setp.lt.s32 	%p6, %r2, 0;
	neg.f64 	%fd21, %fd19;
	selp.f64 	%fd22, %fd21, %fd19, %p5;
	selp.f64 	%fd34, %fd22, %fd19, %p6;
	setp.neu.f64 	%p7, %fd1, 0d0000000000000000;
	@%p7 bra 	$L__BB0_3;
	setp.eq.s32 	%p8, %r4, 1073741824;
	selp.b32 	%r17, %r2, 0, %p8;
	setp.lt.s32 	%p9, %r16, 0;
	or.b32  	%r18, %r17, 2146435072;
	selp.b32 	%r19, %r18, %r17, %p9;
	mov.b32 	%r20, 0;
	mov.b64 	%fd34, {%r20, %r19};
$L__BB0_3:
	add.f64 	%fd23, %fd1, 0d4008000000000000;
	{
	.reg .b32 %temp; 
	mov.b64 	{%temp, %r21}, %fd23;
	}
	and.b32  	%r22, %r21, 2146435072;
	setp.ne.s32 	%p10, %r22, 2146435072;
	@%p10 bra 	$L__BB0_8;
	setp.num.f64 	%p11, %fd1, %fd1;
	@%p11 bra 	$L__BB0_6;
	mov.f64 	%fd24, 0d4008000000000000;
	add.rn.f64 	%fd34, %fd1, %fd24;
	bra.uni 	$L__BB0_8;
$L__BB0_6:
	setp.neu.f64 	%p12, %fd2, 0d7FF0000000000000;
	@%p12 bra 	$L__BB0_8;
	setp.lt.s32 	%p13, %r2, 0;
	setp.eq.s32 	%p14, %r4, 1073741824;
	setp.lt.s32 	%p15, %r16, 0;
	selp.b32 	%r24, 0, 2146435072, %p15;
	and.b32  	%r25, %r16, 2147483647;
	setp.ne.s32 	%p16, %r25, 1071644672;
	or.b32  	%r26, %r24, -2147483648;
	selp.b32 	%r27, %r26, %r24, %p16;
	selp.b32 	%r28, %r27, %r24, %p14;
	selp.b32 	%r29, %r28, %r24, %p13;
	mov.b32 	%r30, 0;
	mov.b64 	%fd34, {%r30, %r29};
$L__BB0_8:
	setp.eq.f64 	%p17, %fd1, 0d3FF0000000000000;
	selp.f64 	%fd9, 0d3FF0000000000000, %fd34, %p17;
	{
	.reg .b32 %temp; 
	mov.b64 	{%temp, %r5}, %fd9;
	}
	mov.f64 	%fd25, 0d401C000000000000;
	{
	.reg .b32 %temp; 
	mov.b64 	{%temp, %r31}, %fd25;
	}
	and.b32  	%r7, %r31, 2146435072;
	setp.eq.s32 	%p18, %r7, 1074790400;
	abs.f64 	%fd10, %fd9;
	{ // callseq 1, 0
	.param .b64 param0;
	st.param.f64 	[param0], %fd10;
	.param .b64 param1;
	st.param.f64 	[param1], 0d401C000000000000;
	.param .b64 retval0;
	call.uni (retval0), 
	__internal_accurate_pow, 
	(
	param0, 
	param1
	);
	ld.param.f64 	%fd26, [retval0];
	} // callseq 1
	setp.lt.s32 	%p19, %r5, 0;
	neg.f64 	%fd28, %fd26;
	selp.f64 	%fd29, %fd28, %fd26, %p18;
	selp.f64 	%fd36, %fd29, %fd26, %p19;
	setp.neu.f64 	%p20, %fd9, 0d0000000000000000;
	@%p20 bra 	$L__BB0_10;
	setp.eq.s32 	%p21, %r7, 1074790400;
	selp.b32 	%r32, %r5, 0, %p21;
	setp.lt.s32 	%p22, %r31, 0;
	or.b32  	%r33, %r32, 2146435072;
	selp.b32 	%r34, %r33, %r32, %p22;
	mov.b32 	%r35, 0;
	mov.b64 	%fd36, {%r35, %r34};
$L__BB0_10:
	add.f64 	%fd30, %fd9, 0d401C000000000000;
	{
	.reg .b32 %temp; 
	mov.b64 	{%temp, %r36}, %fd30;
	}
	and.b32  	%r37, %r36, 2146435072;
	setp.ne.s32 	%p23, %r37, 2146435072;
	@%p23 bra 	$L__BB0_15;
	setp.num.f64 	%p24, %fd9, %fd9;
	@%p24 bra 	$L__BB0_13;
	mov.f64 	%fd31, 0d401C000000000000;
	add.rn.f64 	%fd36, %fd9, %fd31;
	bra.uni 	$L__BB0_15;
$L__BB0_13:
	setp.neu.f64 	%p25, %fd10, 0d7FF0000000000000;
	@%p25 bra 	$L__BB0_15;
	setp.lt.s32 	%p26, %r5, 0;
	setp.eq.s32 	%p27, %r7, 1074790400;
	setp.lt.s32 	%p28, %r31, 0;
	selp.b32 	%r39, 0, 2146435072, %p28;
	and.b32  	%r40, %r31, 2147483647;
	setp.ne.s32 	%p29, %r40, 1071644672;
	or.b32  	%r41, %r39, -2147483648;
	selp.b32 	%r42, %r41, %r39, %p29;
	selp.b32 	%r43, %r42, %r39, %p27;
	selp.b32 	%r44, %r43, %r39, %p26;
	mov.b32 	%r45, 0;
	mov.b64 	%fd36, {%r45, %r44};
$L__BB0_15:
	setp.eq.f64 	%p30, %fd9, 0d3FF0000000000000;
	selp.f64 	%fd32, 0d3FF0000000000000, %fd36, %p30;
	cvt.rn.f32.f64 	%f28, %fd32;
	cvta.to.global.u64 	%rd9, %rd3;
	add.s64 	%rd11, %rd9, %rd6;
	st.global.f32 	[%rd11], %f28;
$L__BB0_16:
	ret;

}
.func  (.param .b64 func_retval0) __internal_accurate_pow(
	.param .b64 __internal_accurate_pow_param_0,
	.param .b64 __internal_accurate_pow_param_1
)
{
	.reg .pred 	%p<8>;
	.reg .b32 	%r<49>;
	.reg .b32 	%f<3>;
	.reg .b64 	%fd<109>;

	ld.param.f64 	%fd10, [__internal_accurate_pow_param_0];
	ld.param.f64 	%fd11, [__internal_accurate_pow_param_1];
	{
	.reg .b32 %temp; 
	mov.b64 	{%temp, %r46}, %fd10;
	}
	{
	.reg .b32 %temp; 
	mov.b64 	{%r45, %temp}, %fd10;
	}
	shr.u32 	%r47, %r46, 20;
	setp.gt.u32 	%p1, %r46, 1048575;
	@%p1 bra 	$L__BB1_2;
	mul.f64 	%fd12, %fd10, 0d4350000000000000;
	{
	.reg .b32 %temp; 
	mov.b64 	{%temp, %r46}, %fd12;
	}
	{
	.reg .b32 %temp; 
	mov.b64 	{%r45, %temp}, %fd12;
	}
	shr.u32 	%r16, %r46, 20;
	add.s32 	%r47, %r16, -54;
$L__BB1_2:
	add.s32 	%r48, %r47, -1023;
	and.b32  	%r17, %r46, -2146435073;
	or.b32  	%r18, %r17, 1072693248;
	mov.b64 	%fd107, {%r45, %r18};
	setp.lt.u32 	%p2, %r18, 1073127583;
	@%p2 bra 	$L__BB1_4;
	{
	.reg .b32 %temp; 
	mov.b64 	{%r19, %temp}, %fd107;
	}
	{
	.reg .b32 %temp; 
	mov.b64 	{%temp, %r20}, %fd107;
	}
	add.s32 	%r21, %r20, -1048576;
	mov.b64 	%fd107, {%r19, %r21};
	add.s32 	%r48, %r47, -1022;
$L__BB1_4:
	add.f64 	%fd13, %fd107, 0dBFF0000000000000;
	add.f64 	%fd14, %fd107, 0d3FF0000000000000;
	rcp.approx.ftz.f64 	%fd15, %fd14;
	neg.f64 	%fd16, %fd14;
	fma.rn.f64 	%fd17, %fd16, %fd15, 0d3FF0000000000000;
	fma.rn.f64 	%fd18, %fd17, %fd17, %fd17;
	fma.rn.f64 	%fd19, %fd18, %fd15, %fd15;
	mul.f64 	%fd20, %fd13, %fd19;
	fma.rn.f64 	%fd21, %fd13, %fd19, %fd20;
	mul.f64 	%fd22, %fd21, %fd21;
	fma.rn.f64 	%fd23, %fd22, 0d3EB0F5FF7D2CAFE2, 0d3ED0F5D241AD3B5A;
	fma.rn.f64 	%fd24, %fd23, %fd22, 0d3EF3B20A75488A3F;
	fma.rn.f64 	%fd25, %fd24, %fd22, 0d3F1745CDE4FAECD5;
	fma.rn.f64 	%fd26, %fd25, %fd22, 0d3F3C71C7258A578B;
	fma.rn.f64 	%fd27, %fd26, %fd22, 0d3F6249249242B910;
	fma.rn.f64 	%fd28, %fd27, %fd22, 0d3F89999999999DFB;
	sub.f64 	%fd29, %fd13, %fd21;
	add.f64 	%fd30, %fd29, %fd29;
	neg.f64 	%fd31, %fd21;
	fma.rn.f64 	%fd32, %fd31, %fd13, %fd30;
	mul.f64 	%fd33, %fd19, %fd32;
	fma.rn.f64 	%fd34, %fd22, %fd28, 0d3FB5555555555555;
	mov.f64 	%fd35, 0d3FB5555555555555;
	sub.f64 	%fd36, %fd35, %fd34;
	fma.rn.f64 	%fd37, %fd22, %fd28, %fd36;
	add.f64 	%fd38, %fd37, 0dBC46A4CB00B9E7B0;
	add.f64 	%fd39, %fd34, %fd38;
	sub.f64 	%fd40, %fd34, %fd39;
	add.f64 	%fd41, %fd38, %fd40;
	mul.rn.f64 	%fd42, %fd21, %fd21;
	neg.f64 	%fd43, %fd42;
	fma.rn.f64 	%fd44, %fd21, %fd21, %fd43;
	{
	.reg .b32 %temp; 
	mov.b64 	{%r22, %temp}, %fd33;
	}
	{
	.reg .b32 %temp; 
	mov.b64 	{%temp, %r23}, %fd33;
	}
	add.s32 	%r24, %r23, 1048576;
	mov.b64 	%fd45, {%r22, %r24};
	fma.rn.f64 	%fd46, %fd21, %fd45, %fd44;
	mul.rn.f64 	%fd47, %fd42, %fd21;
	neg.f64 	%fd48, %fd47;
	fma.rn.f64 	%fd49, %fd42, %fd21, %fd48;
	fma.rn.f64 	%fd50, %fd42, %fd33, %fd49;
	fma.rn.f64 	%fd51, %fd46, %fd21, %fd50;
	mul.rn.f64 	%fd52, %fd39, %fd47;
	neg.f64 	%fd53, %fd52;
	fma.rn.f64 	%fd54, %fd39, %fd47, %fd53;
	fma.rn.f64 	%fd55, %fd39, %fd51, %fd54;
	fma.rn.f64 	%fd56, %fd41, %fd47, %fd55;
	add.f64 	%fd57, %fd52, %fd56;
	sub.f64 	%fd58, %fd52, %fd57;
	add.f64 	%fd59, %fd56, %fd58;
	add.f64 	%fd60, %fd21, %fd57;
	sub.f64 	%fd61, %fd21, %fd60;
	add.f64 	%fd62, %fd57, %fd61;
	add.f64 	%fd63, %fd59, %fd62;
	add.f64 	%fd64, %fd33, %fd63;
	add.f64 	%fd65, %fd60, %fd64;
	sub.f64 	%fd66, %fd60, %fd65;
	add.f64 	%fd67, %fd64, %fd66;
	xor.b32  	%r25, %r48, -2147483648;
	mov.b32 	%r26, 1127219200;
	mov.b64 	%fd68, {%r25, %r26};
	mov.b32 	%r27, -2147483648;
	mov.b64 	%fd69, {%r27, %r26};
	sub.f64 	%fd70, %fd68, %fd69;
	fma.rn.f64 	%fd71, %fd70, 0d3FE62E42FEFA39EF, %fd65;
	fma.rn.f64 	%fd72, %fd70, 0dBFE62E42FEFA39EF, %fd71;
	sub.f64 	%fd73, %fd72, %fd65;
	sub.f64 	%fd74, %fd67, %fd73;
	fma.rn.f64 	%fd75, %fd70, 0d3C7ABC9E3B39803F, %fd74;
	add.f64 	%fd76, %fd71, %fd75;
	sub.f64 	%fd77, %fd71, %fd76;
	add.f64 	%fd78, %fd75, %fd77;
	{
	.reg .b32 %temp; 
	mov.b64 	{%temp, %r28}, %fd11;
	}
	{
	.reg .b32 %temp; 
	mov.b64 	{%r29, %temp}, %fd11;
	}
	shl.b32 	%r30, %r28, 1;
	setp.gt.u32 	%p3, %r30, -33554433;
	and.b32  	%r31, %r28, -15728641;
	selp.b32 	%r32, %r31, %r28, %p3;
	mov.b64 	%fd79, {%r29, %r32};
	mul.rn.f64 	%fd80, %fd76, %fd79;
	neg.f64 	%fd81, %fd80;
	fma.rn.f64 	%fd82, %fd76, %fd79, %fd81;
	fma.rn.f64 	%fd83, %fd78, %fd79, %fd82;
	add.f64 	%fd4, %fd80, %fd83;
	sub.f64 	%fd84, %fd80, %fd4;
	add.f64 	%fd5, %fd83, %fd84;
	fma.rn.f64 	%fd85, %fd4, 0d3FF71547652B82FE, 0d4338000000000000;
	{
	.reg .b32 %temp; 
	mov.b64 	{%r13, %temp}, %fd85;
	}
	mov.f64 	%fd86, 0dC338000000000000;
	add.rn.f64 	%fd87, %fd85, %fd86;
	fma.rn.f64 	%fd88, %fd87, 0dBFE62E42FEFA39EF, %fd4;
	fma.rn.f64 	%fd89, %fd87, 0dBC7ABC9E3B39803F, %fd88;
	fma.rn.f64 	%fd90, %fd89, 0d3E5ADE1569CE2BDF, 0d3E928AF3FCA213EA;
	fma.rn.f64 	%fd91, %fd90, %fd89, 0d3EC71DEE62401315;
	fma.rn.f64 	%fd92, %fd91, %fd89, 0d3EFA01997C89EB71;
	fma.rn.f64 	%fd93, %fd92, %fd89, 0d3F2A01A014761F65;
	fma.rn.f64 	%fd94, %fd93, %fd89, 0d3F56C16C1852B7AF;
	fma.rn.f64 	%fd95, %fd94, %fd89, 0d3F81111111122322;
	fma.rn.f64 	%fd96, %fd95, %fd89, 0d3FA55555555502A1;
	fma.rn.f64 	%fd97, %fd96, %fd89, 0d3FC5555555555511;
	fma.rn.f64 	%fd98, %fd97, %fd89, 0d3FE000000000000B;
	fma.rn.f64 	%fd99, %fd98, %fd89, 0d3FF0000000000000;
	fma.rn.f64 	%fd100, %fd99, %fd89, 0d3FF0000000000000;
	{
	.reg .b32 %temp; 
	mov.b64 	{%r14, %temp}, %fd100;
	}
	{
	.reg .b32 %temp; 
	mov.b64 	{%temp, %r15}, %fd100;
	}
	shl.b32 	%r33, %r13, 20;
	add.s32 	%r34, %r33, %r15;
	mov.b64 	%fd108, {%r14, %r34};
	{
	.reg .b32 %temp; 
	mov.b64 	{%temp, %r35}, %fd4;
	}
	mov.b32 	%f2, %r35;
	abs.f32 	%f1, %f2;
	setp.lt.f32 	%p4, %f1, 0f4086232B;
	@%p4 bra 	$L__BB1_7;
	setp.lt.f64 	%p5, %fd4, 0d0000000000000000;
	add.f64 	%fd101, %fd4, 0d7FF0000000000000;
	selp.f64 	%fd108, 0d0000000000000000, %fd101, %p5;
	setp.geu.f32 	%p6, %f1, 0f40874800;
	@%p6 bra 	$L__BB1_7;
	shr.u32 	%r36, %r13, 31;
	add.s32 	%r37, %r13, %r36;
	shr.s32 	%r38, %r37, 1;
	shl.b32 	%r39, %r38, 20;
	add.s32 	%r40, %r15, %r39;
	mov.b64 	%fd102, {%r14, %r40};
	sub.s32 	%r41, %r13, %r38;
	shl.b32 	%r42, %r41, 20;
	add.s32 	%r43, %r42, 1072693248;
	mov.b32 	%r44, 0;
	mov.b64 	%fd103, {%r44, %r43};
	mul.f64 	%fd108, %fd103, %fd102;
$L__BB1_7:
	abs.f64 	%fd104, %fd108;
	setp.eq.f64 	%p7, %fd104, 0d7FF0000000000000;
	fma.rn.f64 	%fd105, %fd108, %fd5, %fd108;
	selp.f64 	%fd106, %fd108, %fd105, %p7;
	st.param.f64 	[func_retval0], %fd106;
	ret;

}


// ===== COMPILED SASS (sm_100) =====

	.target	sm_100

	.elftype	@"ET_EXEC"


//--------------------- .note.nv.tkinfo           --------------------------
	.section	.note.nv.tkinfo,"",@"SHT_NOTE"
	.sectionflags	@"SHF_NOTE_NV_TKINFO"
	.tkinfo
        /*0018*/ 	.word	0x00000002
        /*0030*/ 	.string	""
        /*0030*/ 	.string	"ptxas"
        /*0030*/ 	.string	"Cuda compilation tools, release 13.0, V13.0.88"
        /*0030*/ 	.string	"Build cuda_13.0.r13.0/compiler.36424714_0"
        /*0030*/ 	.string	"-arch sm_100 -m 64 "



//--------------------- .note.nv.cuinfo           --------------------------
	.section	.note.nv.cuinfo,"",@"SHT_NOTE"
	.sectionflags	@"SHF_NOTE_NV_CUINFO"
        /*0018*/ 	.short	0x0002
        /*001a*/ 	.short	0x0064
        /*001c*/ 	.short	0x0082
	.zero		2


//--------------------- .nv.info                  --------------------------
	.section	.nv.info,"",@"SHT_CUDA_INFO"
	.align	4


	//----- nvinfo : EIATTR_REGCOUNT
	.align		4
        /*0000*/ 	.byte	0x04, 0x2f
        /*0002*/ 	.short	(.L_1 - .L_0)
	.align		4
.L_0:
        /*0004*/ 	.word	index@(_Z16addVectorsKernelPfS_S_i)
        /*0008*/ 	.word	0x0000001c


	//----- nvinfo : EIATTR_FRAME_SIZE
	.align		4
.L_1:
        /*000c*/ 	.byte	0x04, 0x11
        /*000e*/ 	.short	(.L_3 - .L_2)
	.align		4
.L_2:
        /*0010*/ 	.word	index@($_Z16addVectorsKernelPfS_S_i$__internal_accurate_pow)
        /*0014*/ 	.word	0x00000000


	//----- nvinfo : EIATTR_FRAME_SIZE
	.align		4
.L_3:
        /*0018*/ 	.byte	0x04, 0x11
        /*001a*/ 	.short	(.L_5 - .L_4)
	.align		4
.L_4:
        /*001c*/ 	.word	index@($__internal_0_$__cuda_sm20_div_rn_f64_full)
        /*0020*/ 	.word	0x00000000


	//----- nvinfo : EIATTR_FRAME_SIZE
	.align		4
.L_5:
        /*0024*/ 	.byte	0x04, 0x11
        /*0026*/ 	.short	(.L_7 - .L_6)
	.align		4
.L_6:
        /*0028*/ 	.word	index@(_Z16addVectorsKernelPfS_S_i)
        /*002c*/ 	.word	0x00000000


	//----- nvinfo : EIATTR_MIN_STACK_SIZE
	.align		4
.L_7:
        /*0030*/ 	.byte	0x04, 0x12
        /*0032*/ 	.short	(.L_9 - .L_8)
	.align		4
.L_8:
        /*0034*/ 	.word	index@(_Z16addVectorsKernelPfS_S_i)
        /*0038*/ 	.word	0x00000000
.L_9:


//--------------------- .nv.compat                --------------------------
	.section	.nv.compat,"",@"SHT_CUDA_COMPAT_INFO"
	.align	4
        /*0000*/ 	.byte	0x02, 0x09, 0x00, 0x00, 0x02, 0x02, 0x01, 0x00, 0x02, 0x05, 0x05, 0x00, 0x03, 0x07, 0x01, 0x01
        /*0010*/ 	.byte	0x02, 0x03, 0x00, 0x00, 0x02, 0x06, 0x01, 0x00, 0x04, 0x0b, 0x08, 0x00, 0x01, 0x00, 0x00, 0x00
        /*0020*/ 	.byte	0x00, 0x00, 0x00, 0x00


//--------------------- .nv.info._Z16addVectorsKernelPfS_S_i --------------------------
	.section	.nv.info._Z16addVectorsKernelPfS_S_i,"",@"SHT_CUDA_INFO"
	.sectionflags	@""
	.align	4


	//----- nvinfo : EIATTR_CUDA_API_VERSION
	.align		4
        /*0000*/ 	.byte	0x04, 0x37
        /*0002*/ 	.short	(.L_11 - .L_10)
.L_10:
        /*0004*/ 	.word	0x00000082


	//----- nvinfo : EIATTR_KPARAM_INFO
	.align		4
.L_11:
        /*0008*/ 	.byte	0x04, 0x17
        /*000a*/ 	.short	(.L_13 - .L_12)
.L_12:
        /*000c*/ 	.word	0x00000000
        /*0010*/ 	.short	0x0003
        /*0012*/ 	.short	0x0018
        /*0014*/ 	.byte	0x00, 0xf0, 0x11, 0x00


	//----- nvinfo : EIATTR_KPARAM_INFO
	.align		4
.L_13:
        /*0018*/ 	.byte	0x04, 0x17
        /*001a*/ 	.short	(.L_15 - .L_14)
.L_14:
        /*001c*/ 	.word	0x00000000
        /*0020*/ 	.short	0x0002
        /*0022*/ 	.short	0x0010
        /*0024*/ 	.byte	0x00, 0xf5, 0x21, 0x00


	//----- nvinfo : EIATTR_KPARAM_INFO
	.align		4
.L_15:
        /*0028*/ 	.byte	0x04, 0x17
        /*002a*/ 	.short	(.L_17 - .L_16)
.L_16:
        /*002c*/ 	.word	0x00000000
        /*0030*/ 	.short	0x0001
        /*0032*/ 	.short	0x0008
        /*0034*/ 	.byte	0x00, 0xf5, 0x21, 0x00


	//----- nvinfo : EIATTR_KPARAM_INFO
	.align		4
.L_17:
        /*0038*/ 	.byte	0x04, 0x17
        /*003a*/ 	.short	(.L_19 - .L_18)
.L_18:
        /*003c*/ 	.word	0x00000000
        /*0040*/ 	.short	0x0000
        /*0042*/ 	.short	0x0000
        /*0044*/ 	.byte	0x00, 0xf5, 0x21, 0x00


	//----- nvinfo : EIATTR_SPARSE_MMA_MASK
	.align		4
.L_19:
        /*0048*/ 	.byte	0x03, 0x50
        /*004a*/ 	.short	0x0000


	//----- nvinfo : EIATTR_MAXREG_COUNT
	.align		4
        /*004c*/ 	.byte	0x03, 0x1b
        /*004e*/ 	.short	0x00ff


	//----- nvinfo : EIATTR_MERCURY_ISA_VERSION
	.align		4
        /*0050*/ 	.byte	0x03, 0x5f
        /*0052*/ 	.short	0x0101


	//----- nvinfo : EIATTR_VRC_CTA_INIT_COUNT
	.align		4
        /*0054*/ 	.byte	0x02, 0x4a
	.zero		1
	.zero		1


	//----- nvinfo : EIATTR_EXIT_INSTR_OFFSETS
	.align		4
        /*0058*/ 	.byte	0x04, 0x1c
        /*005a*/ 	.short	(.L_21 - .L_20)


	//   ....[0]....
.L_20:
        /*005c*/ 	.word	0x00000070


	//   ....[1]....
        /*0060*/ 	.word	0x00000890


	//----- nvinfo : EIATTR_CRS_STACK_SIZE
	.align		4
.L_21:
        /*0064*/ 	.byte	0x04, 0x1e
        /*0066*/ 	.short	(.L_23 - .L_22)
.L_22:
        /*0068*/ 	.word	0x00000000


	//----- nvinfo : EIATTR_CBANK_PARAM_SIZE
	.align		4
.L_23:
        /*006c*/ 	.byte	0x03, 0x19
        /*006e*/ 	.short	0x001c


	//----- nvinfo : EIATTR_PARAM_CBANK
	.align		4
        /*0070*/ 	.byte	0x04, 0x0a
        /*0072*/ 	.short	(.L_25 - .L_24)
	.align		4
.L_24:
        /*0074*/ 	.word	index@(.nv.constant0._Z16addVectorsKernelPfS_S_i)
        /*0078*/ 	.short	0x0380
        /*007a*/ 	.short	0x001c


	//----- nvinfo : EIATTR_SW_WAR
	.align		4
.L_25:
        /*007c*/ 	.byte	0x04, 0x36
        /*007e*/ 	.short	(.L_27 - .L_26)
.L_26:
        /*0080*/ 	.word	0x00000008
.L_27:


//--------------------- .nv.callgraph             --------------------------
	.section	.nv.callgraph,"",@"SHT_CUDA_CALLGRAPH"
	.align	4
	.sectionentsize	8
	.align		4
        /*0000*/ 	.word	0x00000000
	.align		4
        /*0004*/ 	.word	0xffffffff
	.align		4
        /*0008*/ 	.word	0x00000000
	.align		4
        /*000c*/ 	.word	0xfffffffe
	.align		4
        /*0010*/ 	.word	0x00000000
	.align		4
        /*0014*/ 	.word	0xfffffffd
	.align		4
        /*0018*/ 	.word	0x00000000
	.align		4
        /*001c*/ 	.word	0xfffffffc


//--------------------- .text._Z16addVectorsKernelPfS_S_i --------------------------
	.section	.text._Z16addVectorsKernelPfS_S_i,"ax",@progbits
	.align	128
        .global         _Z16addVectorsKernelPfS_S_i
        .type           _Z16addVectorsKernelPfS_S_i,@function
        .size           _Z16addVectorsKernelPfS_S_i,(.L_x_15 - _Z16addVectorsKernelPfS_S_i)
        .other          _Z16addVectorsKernelPfS_S_i,@"STO_CUDA_ENTRY STV_DEFAULT"
_Z16addVectorsKernelPfS_S_i:
.text._Z16addVectorsKernelPfS_S_i:
[----:B------:R-:W-:Y:S01]  /*0000*/  LDC R1, c[0x0][0x37c] ;  /* 0x0000df00ff017b82 */ /* 0x000fe20000000800 */
[----:B------:R-:W0:Y:S07]  /*0010*/  S2R R3, SR_TID.X ;  /* 0x0000000000037919 */ /* 0x000e2e0000002100 */
[----:B------:R-:W0:Y:S01]  /*0020*/  S2UR UR4, SR_CTAID.X ;  /* 0x00000000000479c3 */ /* 0x000e220000002500 */
[----:B------:R-:W1:Y:S07]  /*0030*/  LDCU UR5, c[0x0][0x398] ;  /* 0x00007300ff0577ac */ /* 0x000e6e0008000800 */
[----:B------:R-:W0:Y:S02]  /*0040*/  LDC R4, c[0x0][0x360] ;  /* 0x0000d800ff047b82 */ /* 0x000e240000000800 */
[----:B0-----:R-:W-:-:S05]  /*0050*/  IMAD R4, R4, UR4, R3 ;  /* 0x0000000404047c24 */ /* 0x001fca000f8e0203 */
[----:B-1----:R-:W-:-:S13]  /*0060*/  ISETP.GE.AND P0, PT, R4, UR5, PT ;  /* 0x0000000504007c0c */ /* 0x002fda000bf06270 */
[----:B------:R-:W-:Y:S05]  /*0070*/  @P0 EXIT ;  /* 0x000000000000094d */ /* 0x000fea0003800000 */
[----:B------:R-:W0:Y:S01]  /*0080*/  LDC.64 R2, c[0x0][0x380] ;  /* 0x0000e000ff027b82 */ /* 0x000e220000000a00 */
[----:B------:R-:W1:Y:S07]  /*0090*/  LDCU.64 UR8, c[0x0][0x358] ;  /* 0x00006b00ff0877ac */ /* 0x000e6e0008000a00 */
[----:B------:R-:W2:Y:S01]  /*00a0*/  LDC.64 R6, c[0x0][0x388] ;  /* 0x0000e200ff067b82 */ /* 0x000ea20000000a00 */
[----:B0-----:R-:W-:-:S06]  /*00b0*/  IMAD.WIDE R2, R4, 0x4, R2 ;  /* 0x0000000404027825 */ /* 0x001fcc00078e0202 */
[----:B-1----:R0:W3:Y:S01]  /*00c0*/  LDG.E R2, desc[UR8][R2.64] ;  /* 0x0000000802027981 */ /* 0x0020e2000c1e1900 */
[----:B--2---:R-:W-:-:S06]  /*00d0*/  IMAD.WIDE R6, R4, 0x4, R6 ;  /* 0x0000000404067825 */ /* 0x004fcc00078e0206 */
[----:B------:R1:W2:Y:S01]  /*00e0*/  LDG.E R7, desc[UR8][R6.64] ;  /* 0x0000000806077981 */ /* 0x0002a2000c1e1900 */
[----:B------:R-:W-:Y:S01]  /*00f0*/  BSSY.RECONVERGENT B0, `(.L_x_0) ;  /* 0x0000034000007945 */ /* 0x000fe20003800200 */
[----:B0-----:R-:W-:Y:S02]  /*0100*/  IMAD.MOV.U32 R3, RZ, RZ, 0x3e055027 ;  /* 0x3e055027ff037424 */ /* 0x001fe400078e00ff */
[----:B-1----:R-:W-:Y:S02]  /*0110*/  HFMA2 R6, -RZ, RZ, 0, 5.9604644775390625e-08 ;  /* 0x00000001ff067431 */ /* 0x002fe400000001ff */
[----:B---3--:R-:W-:-:S04]  /*0120*/  FMUL R0, R2, 5 ;  /* 0x40a0000002007820 */ /* 0x008fc80000400000 */
[----:B------:R-:W-:-:S04]  /*0130*/  FMUL R0, R0, 100 ;  /* 0x42c8000000007820 */ /* 0x000fc80000400000 */
[----:B--2---:R-:W-:Y:S02]  /*0140*/  FMUL R5, R0, R7 ;  /* 0x0000000700057220 */ /* 0x004fe40000400000 */
[----:B------:R-:W0:Y:S02]  /*0150*/  MUFU.RCP64H R7, 0.3299999237060546875 ;  /* 0x3fd51eb800077908 */ /* 0x000e240000001800 */
[----:B------:R-:W-:-:S05]  /*0160*/  FFMA R0, R2, 7, R5 ;  /* 0x40e0000002007823 */ /* 0x000fca0000000005 */
[----:B------:R-:W-:-:S13]  /*0170*/  FSETP.GEU.AND P0, PT, R0, 1.175494350822287508e-38, PT ;  /* 0x008000000000780b */ /* 0x000fda0003f0e000 */
[----:B------:R-:W-:-:S04]  /*0180*/  @!P0 FMUL R0, R0, 8388608 ;  /* 0x4b00000000008820 */ /* 0x000fc80000400000 */
[----:B------:R-:W-:-:S05]  /*0190*/  VIADD R5, R0, 0xc0d55555 ;  /* 0xc0d5555500057836 */ /* 0x000fca0000000000 */
[----:B------:R-:W-:-:S04]  /*01a0*/  LOP3.LUT R11, R5, 0xff800000, RZ, 0xc0, !PT ;  /* 0xff800000050b7812 */ /* 0x000fc800078ec0ff */
[----:B------:R-:W-:Y:S01]  /*01b0*/  I2FP.F32.S32 R10, R11 ;  /* 0x0000000b000a7245 */ /* 0x000fe20000201400 */
[----:B------:R-:W-:Y:S02]  /*01c0*/  IMAD.IADD R2, R0, 0x1, -R11 ;  /* 0x0000000100027824 */ /* 0x000fe400078e0a0b */
[----:B------:R-:W-:Y:S02]  /*01d0*/  IMAD.MOV.U32 R11, RZ, RZ, 0x7f800000 ;  /* 0x7f800000ff0b7424 */ /* 0x000fe400078e00ff */
[----:B------:R-:W-:Y:S01]  /*01e0*/  FADD R12, R2, -1 ;  /* 0xbf800000020c7421 */ /* 0x000fe20000000000 */
[----:B------:R-:W-:-:S03]  /*01f0*/  IMAD.MOV.U32 R2, RZ, RZ, 0x51eb851f ;  /* 0x51eb851fff027424 */ /* 0x000fc600078e00ff */
[----:B------:R-:W-:-:S04]  /*0200*/  FFMA R3, R12, -R3, 0.14084610342979431152 ;  /* 0x3e1039f60c037423 */ /* 0x000fc80000000803 */
[----:B------:R-:W-:-:S04]  /*0210*/  FFMA R3, R12, R3, -0.12148627638816833496 ;  /* 0xbdf8cdcc0c037423 */ /* 0x000fc80000000003 */
[----:B------:R-:W-:-:S04]  /*0220*/  FFMA R3, R12, R3, 0.13980610668659210205 ;  /* 0x3e0f29550c037423 */ /* 0x000fc80000000003 */
[----:B------:R-:W-:-:S04]  /*0230*/  FFMA R3, R12, R3, -0.16684235632419586182 ;  /* 0xbe2ad8b90c037423 */ /* 0x000fc80000000003 */
[----:B------:R-:W-:Y:S01]  /*0240*/  FFMA R5, R12, R3, 0.20012299716472625732 ;  /* 0x3e4ced0b0c057423 */ /* 0x000fe20000000003 */
[----:B------:R-:W-:-:S03]  /*0250*/  IMAD.MOV.U32 R3, RZ, RZ, 0x3fd51eb8 ;  /* 0x3fd51eb8ff037424 */ /* 0x000fc600078e00ff */
[----:B------:R-:W-:-:S03]  /*0260*/  FFMA R5, R12, R5, -0.24999669194221496582 ;  /* 0xbe7fff220c057423 */ /* 0x000fc60000000005 */
[----:B0-----:R-:W-:Y:S01]  /*0270*/  DFMA R8, R6, -R2, 1 ;  /* 0x3ff000000608742b */ /* 0x001fe20000000802 */
[----:B------:R-:W-:Y:S01]  /*0280*/  FFMA R13, R12, R5, 0.33333182334899902344 ;  /* 0x3eaaaa780c0d7423 */ /* 0x000fe20000000005 */
[----:B------:R-:W-:Y:S02]  /*0290*/  FSEL R5, RZ, -23, P0 ;  /* 0xc1b80000ff057808 */ /* 0x000fe40000000000 */
[----:B------:R-:W-:Y:S01]  /*02a0*/  ISETP.GT.U32.AND P0, PT, R0, 0x7f7fffff, PT ;  /* 0x7f7fffff0000780c */ /* 0x000fe20003f04070 */
[----:B------:R-:W-:Y:S02]  /*02b0*/  FFMA R13, R12, R13, -0.5 ;  /* 0xbf0000000c0d7423 */ /* 0x000fe4000000000d */
[----:B------:R-:W-:Y:S01]  /*02c0*/  FFMA R5, R10, 1.1920928955078125e-07, R5 ;  /* 0x340000000a057823 */ /* 0x000fe20000000005 */
[----:B------:R-:W-:Y:S01]  /*02d0*/  DFMA R8, R8, R8, R8 ;  /* 0x000000080808722b */ /* 0x000fe20000000008 */
[----:B------:R-:W-:-:S04]  /*02e0*/  FMUL R13, R12, R13 ;  /* 0x0000000d0c0d7220 */ /* 0x000fc80000400000 */
[----:B------:R-:W-:-:S03]  /*02f0*/  FFMA R12, R12, R13, R12 ;  /* 0x0000000d0c0c7223 */ /* 0x000fc6000000000c */
[----:B------:R-:W-:Y:S01]  /*0300*/  DFMA R8, R6, R8, R6 ;  /* 0x000000080608722b */ /* 0x000fe20000000006 */
[----:B------:R-:W-:Y:S01]  /*0310*/  FFMA R5, R5, 0.69314718246459960938, R12 ;  /* 0x3f31721805057823 */ /* 0x000fe2000000000c */
[C---:B------:R-:W-:Y:S01]  /*0320*/  @P0 FFMA R5, R0.reuse, R11, +INF ;  /* 0x7f80000000050423 */ /* 0x040fe2000000000b */
[----:B------:R-:W-:-:S04]  /*0330*/  FSETP.NEU.AND P0, PT, R0, RZ, PT ;  /* 0x000000ff0000720b */ /* 0x000fc80003f0d000 */
[----:B------:R-:W-:Y:S01]  /*0340*/  FSEL R5, R5, -INF , P0 ;  /* 0xff80000005057808 */ /* 0x000fe20000000000 */
[----:B------:R-:W-:-:S03]  /*0350*/  DFMA R10, R8, -R2, 1 ;  /* 0x3ff00000080a742b */ /* 0x000fc60000000802 */
[----:B------:R-:W0:Y:S05]  /*0360*/  F2F.F64.F32 R6, R5 ;  /* 0x0000000500067310 */ /* 0x000e2a0000201800 */
[----:B------:R-:W-:-:S08]  /*0370*/  DFMA R10, R8, R10, R8 ;  /* 0x0000000a080a722b */ /* 0x000fd00000000008 */
[----:B0-----:R-:W-:Y:S01]  /*0380*/  DMUL R8, R6, R10 ;  /* 0x0000000a06087228 */ /* 0x001fe20000000000 */
[----:B------:R-:W-:-:S07]  /*0390*/  FSETP.GEU.AND P1, PT, |R7|, 6.5827683646048100446e-37, PT ;  /* 0x036000000700780b */ /* 0x000fce0003f2e200 */
[----:B------:R-:W-:-:S08]  /*03a0*/  DFMA R2, R8, -R2, R6 ;  /* 0x800000020802722b */ /* 0x000fd00000000006 */
[----:B------:R-:W-:-:S10]  /*03b0*/  DFMA R2, R10, R2, R8 ;  /* 0x000000020a02722b */ /* 0x000fd40000000008 */
[----:B------:R-:W-:-:S05]  /*03c0*/  FFMA R0, RZ, 1.6649999618530273438, R3 ;  /* 0x3fd51eb8ff007823 */ /* 0x000fca0000000003 */
[----:B------:R-:W-:-:S13]  /*03d0*/  FSETP.GT.AND P0, PT, |R0|, 1.469367938527859385e-39, PT ;  /* 0x001000000000780b */ /* 0x000fda0003f04200 */
[----:B------:R-:W-:Y:S05]  /*03e0*/  @P0 BRA P1, `(.L_x_1) ;  /* 0x0000000000100947 */ /* 0x000fea0000800000 */
[----:B------:R-:W-:-:S07]  /*03f0*/  MOV R0, 0x410 ;  /* 0x0000041000007802 */ /* 0x000fce0000000f00 */
[----:B------:R-:W-:Y:S05]  /*0400*/  CALL.REL.NOINC `($__internal_0_$__cuda_sm20_div_rn_f64_full) ;  /* 0x0000000400247944 */ /* 0x000fea0003c00000 */
[----:B------:R-:W-:Y:S02]  /*0410*/  IMAD.MOV.U32 R2, RZ, RZ, R12 ;  /* 0x000000ffff027224 */ /* 0x000fe400078e000c */
[----:B------:R-:W-:-:S07]  /*0420*/  IMAD.MOV.U32 R3, RZ, RZ, R13 ;  /* 0x000000ffff037224 */ /* 0x000fce00078e000d */
.L_x_1:
[----:B------:R-:W-:Y:S05]  /*0430*/  BSYNC.RECONVERGENT B0 ;  /* 0x0000000000007941 */ /* 0x000fea0003800200 */
.L_x_0:
[----:B------:R-:W-:Y:S01]  /*0440*/  DADD R6, -RZ, |R2| ;  /* 0x00000000ff067229 */ /* 0x000fe20000000502 */
[----:B------:R-:W-:Y:S01]  /*0450*/  BSSY.RECONVERGENT B0, `(.L_x_2) ;  /* 0x0000007000007945 */ /* 0x000fe20003800200 */
[----:B------:R-:W-:Y:S01]  /*0460*/  MOV R0, 0x4c0 ;  /* 0x000004c000007802 */ /* 0x000fe20000000f00 */
[----:B------:R-:W-:Y:S01]  /*0470*/  UMOV UR4, URZ ;  /* 0x000000ff00047c82 */ /* 0x000fe20008000000 */
[----:B------:R-:W-:-:S06]  /*0480*/  UMOV UR5, 0x40080000 ;  /* 0x4008000000057882 */ /* 0x000fcc0000000000 */
[----:B------:R-:W-:Y:S02]  /*0490*/  IMAD.MOV.U32 R12, RZ, RZ, R6 ;  /* 0x000000ffff0c7224 */ /* 0x000fe400078e0006 */
[----:B------:R-:W-:-:S07]  /*04a0*/  IMAD.MOV.U32 R5, RZ, RZ, R7 ;  /* 0x000000ffff057224 */ /* 0x000fce00078e0007 */
[----:B------:R-:W-:Y:S05]  /*04b0*/  CALL.REL.NOINC `($_Z16addVectorsKernelPfS_S_i$__internal_accurate_pow) ;  /* 0x0000000800347944 */ /* 0x000fea0003c00000 */
[----:B------:R-:W-:Y:S05]  /*04c0*/  BSYNC.RECONVERGENT B0 ;  /* 0x0000000000007941 */ /* 0x000fea0003800200 */
.L_x_2:
[C---:B------:R-:W-:Y:S01]  /*04d0*/  DADD R8, R2.reuse, 3 ;  /* 0x4008000002087429 */ /* 0x040fe20000000000 */
[----:B------:R-:W-:Y:S01]  /*04e0*/  MOV R7, R5 ;  /* 0x0000000500077202 */ /* 0x000fe20000000f00 */
[C---:B------:R-:W-:Y:S01]  /*04f0*/  DSETP.NEU.AND P2, PT, R2.reuse, RZ, PT ;  /* 0x000000ff0200722a */ /* 0x040fe20003f4d000 */
[----:B------:R-:W-:Y:S01]  /*0500*/  ISETP.GE.AND P0, PT, R3, RZ, PT ;  /* 0x000000ff0300720c */ /* 0x000fe20003f06270 */
[----:B------:R-:W-:Y:S01]  /*0510*/  BSSY.RECONVERGENT B0, `(.L_x_3) ;  /* 0x0000011000007945 */ /* 0x000fe20003800200 */
[----:B------:R-:W-:Y:S02]  /*0520*/  DSETP.NEU.AND P1, PT, R2, 1, PT ;  /* 0x3ff000000200742a */ /* 0x000fe40003f2d000 */
[----:B------:R-:W-:-:S03]  /*0530*/  DADD R10, -RZ, -R6 ;  /* 0x00000000ff0a7229 */ /* 0x000fc60000000906 */
[----:B------:R-:W-:-:S04]  /*0540*/  LOP3.LUT R8, R9, 0x7ff00000, RZ, 0xc0, !PT ;  /* 0x7ff0000009087812 */ /* 0x000fc800078ec0ff */
[----:B------:R-:W-:-:S03]  /*0550*/  ISETP.NE.AND P3, PT, R8, 0x7ff00000, PT ;  /* 0x7ff000000800780c */ /* 0x000fc60003f65270 */
[----:B------:R-:W-:Y:S01]  /*0560*/  FSEL R6, R10, R6, !P0 ;  /* 0x000000060a067208 */ /* 0x000fe20004000000 */
[----:B------:R-:W-:Y:S01]  /*0570*/  @!P2 IMAD.MOV.U32 R6, RZ, RZ, RZ ;  /* 0x000000ffff06a224 */ /* 0x000fe200078e00ff */
[----:B------:R-:W-:Y:S01]  /*0580*/  FSEL R7, R11, R5, !P0 ;  /* 0x000000050b077208 */ /* 0x000fe20004000000 */
[----:B------:R-:W-:-:S07]  /*0590*/  @!P2 IMAD.MOV.U32 R7, RZ, RZ, R3 ;  /* 0x000000ffff07a224 */ /* 0x000fce00078e0003 */
[----:B------:R-:W-:Y:S05]  /*05a0*/  @P3 BRA `(.L_x_4) ;  /* 0x00000000001c3947 */ /* 0x000fea0003800000 */
[----:B------:R-:W-:-:S14]  /*05b0*/  DSETP.NAN.AND P2, PT, R2, R2, PT ;  /* 0x000000020200722a */ /* 0x000fdc0003f48000 */
[----:B------:R-:W-:Y:S01]  /*05c0*/  @P2 DADD R6, R2, 3 ;  /* 0x4008000002062429 */ /* 0x000fe20000000000 */
[----:B------:R-:W-:Y:S10]  /*05d0*/  @P2 BRA `(.L_x_4) ;  /* 0x0000000000102947 */ /* 0x000ff40003800000 */
[----:B------:R-:W-:-:S14]  /*05e0*/  DSETP.NEU.AND P2, PT, |R2|, +INF , PT ;  /* 0x7ff000000200742a */ /* 0x000fdc0003f4d200 */
[----:B------:R-:W-:Y:S02]  /*05f0*/  @!P2 IMAD.MOV.U32 R0, RZ, RZ, -0x100000 ;  /* 0xfff00000ff00a424 */ /* 0x000fe400078e00ff */
[----:B------:R-:W-:-:S03]  /*0600*/  @!P2 IMAD.MOV.U32 R6, RZ, RZ, RZ ;  /* 0x000000ffff06a224 */ /* 0x000fc600078e00ff */
[----:B------:R-:W-:-:S07]  /*0610*/  @!P2 SEL R7, R0, 0x7ff00000, !P0 ;  /* 0x7ff000000007a807 */ /* 0x000fce0004000000 */
.L_x_4:
[----:B------:R-:W-:Y:S05]  /*0620*/  BSYNC.RECONVERGENT B0 ;  /* 0x0000000000007941 */ /* 0x000fea0003800200 */
.L_x_3:
[----:B------:R-:W-:Y:S01]  /*0630*/  FSEL R2, R6, RZ, P1 ;  /* 0x000000ff06027208 */ /* 0x000fe20000800000 */
[----:B------:R-:W-:Y:S01]  /*0640*/  BSSY.RECONVERGENT B0, `(.L_x_5) ;  /* 0x0000008000007945 */ /* 0x000fe20003800200 */
[----:B------:R-:W-:Y:S01]  /*0650*/  FSEL R3, R7, 1.875, P1 ;  /* 0x3ff0000007037808 */ /* 0x000fe20000800000 */
[----:B------:R-:W-:Y:S01]  /*0660*/  UMOV UR5, 0x401c0000 ;  /* 0x401c000000057882 */ /* 0x000fe20000000000 */
[----:B------:R-:W-:-:S04]  /*0670*/  MOV R0, 0x6c0 ;  /* 0x000006c000007802 */ /* 0x000fc80000000f00 */
[----:B------:R-:W-:-:S10]  /*0680*/  DADD R6, -RZ, |R2| ;  /* 0x00000000ff067229 */ /* 0x000fd40000000502 */
[----:B------:R-:W-:Y:S01]  /*0690*/  IMAD.MOV.U32 R12, RZ, RZ, R6 ;  /* 0x000000ffff0c7224 */ /* 0x000fe200078e0006 */
[----:B------:R-:W-:-:S07]  /*06a0*/  MOV R5, R7 ;  /* 0x0000000700057202 */ /* 0x000fce0000000f00 */
[----:B------:R-:W-:Y:S05]  /*06b0*/  CALL.REL.NOINC `($_Z16addVectorsKernelPfS_S_i$__internal_accurate_pow) ;  /* 0x0000000400b47944 */ /* 0x000fea0003c00000 */
[----:B------:R-:W-:Y:S05]  /*06c0*/  BSYNC.RECONVERGENT B0 ;  /* 0x0000000000007941 */ /* 0x000fea0003800200 */
.L_x_5:
[C---:B------:R-:W-:Y:S01]  /*06d0*/  DADD R8, R2.reuse, 7 ;  /* 0x401c000002087429 */ /* 0x040fe20000000000 */
[----:B------:R-:W0:Y:S01]  /*06e0*/  LDC.64 R10, c[0x0][0x390] ;  /* 0x0000e400ff0a7b82 */ /* 0x000e220000000a00 */
[----:B------:R-:W-:Y:S01]  /*06f0*/  IMAD.MOV.U32 R7, RZ, RZ, R5 ;  /* 0x000000ffff077224 */ /* 0x000fe200078e0005 */
[C---:B------:R-:W-:Y:S01]  /*0700*/  DSETP.NEU.AND P2, PT, R2.reuse, RZ, PT ;  /* 0x000000ff0200722a */ /* 0x040fe20003f4d000 */
[----:B------:R-:W-:Y:S01]  /*0710*/  ISETP.GE.AND P0, PT, R3, RZ, PT ;  /* 0x000000ff0300720c */ /* 0x000fe20003f06270 */
[----:B------:R-:W-:Y:S01]  /*0720*/  BSSY.RECONVERGENT B0, `(.L_x_6) ;  /* 0x0000011000007945 */ /* 0x000fe20003800200 */
[----:B------:R-:W-:Y:S02]  /*0730*/  DSETP.NEU.AND P1, PT, R2, 1, PT ;  /* 0x3ff000000200742a */ /* 0x000fe40003f2d000 */
[----:B------:R-:W-:Y:S02]  /*0740*/  DADD R12, -RZ, -R6 ;  /* 0x00000000ff0c7229 */ /* 0x000fe40000000906 */
[----:B------:R-:W-:-:S04]  /*0750*/  LOP3.LUT R8, R9, 0x7ff00000, RZ, 0xc0, !PT ;  /* 0x7ff0000009087812 */ /* 0x000fc800078ec0ff */
[----:B------:R-:W-:-:S04]  /*0760*/  ISETP.NE.AND P3, PT, R8, 0x7ff00000, PT ;  /* 0x7ff000000800780c */ /* 0x000fc80003f65270 */
[----:B------:R-:W-:Y:S01]  /*0770*/  FSEL R6, R12, R6, !P0 ;  /* 0x000000060c067208 */ /* 0x000fe20004000000 */
[----:B------:R-:W-:Y:S01]  /*0780*/  @!P2 IMAD.MOV.U32 R6, RZ, RZ, RZ ;  /* 0x000000ffff06a224 */ /* 0x000fe200078e00ff */
[----:B------:R-:W-:Y:S01]  /*0790*/  FSEL R7, R13, R5, !P0 ;  /* 0x000000050d077208 */ /* 0x000fe20004000000 */
[----:B------:R-:W-:-:S06]  /*07a0*/  @!P2 IMAD.MOV.U32 R7, RZ, RZ, R3 ;  /* 0x000000ffff07a224 */ /* 0x000fcc00078e0003 */
        /* <DEDUP_REMOVED lines=8> */
.L_x_7:
[----:B------:R-:W-:Y:S05]  /*0830*/  BSYNC.RECONVERGENT B0 ;  /* 0x0000000000007941 */ /* 0x000fea0003800200 */
.L_x_6:
[----:B------:R-:W-:Y:S01]  /*0840*/  FSEL R3, R7, 1.875, P1 ;  /* 0x3ff0000007037808 */ /* 0x000fe20000800000 */
[----:B0-----:R-:W-:Y:S01]  /*0850*/  IMAD.WIDE R4, R4, 0x4, R10 ;  /* 0x0000000404047825 */ /* 0x001fe200078e020a */
[----:B------:R-:W-:-:S04]  /*0860*/  FSEL R2, R6, RZ, P1 ;  /* 0x000000ff06027208 */ /* 0x000fc80000800000 */
[----:B------:R-:W0:Y:S02]  /*0870*/  F2F.F32.F64 R3, R2 ;  /* 0x0000000200037310 */ /* 0x000e240000301000 */
[----:B0-----:R-:W-:Y:S01]  /*0880*/  STG.E desc[UR8][R4.64], R3 ;  /* 0x0000000304007986 */ /* 0x001fe2000c101908 */
[----:B------:R-:W-:Y:S05]  /*0890*/  EXIT ;  /* 0x000000000000794d */ /* 0x000fea0003800000 */
        .weak           $__internal_0_$__cuda_sm20_div_rn_f64_full
        .type           $__internal_0_$__cuda_sm20_div_rn_f64_full,@function
        .size           $__internal_0_$__cuda_sm20_div_rn_f64_full,($_Z16addVectorsKernelPfS_S_i$__internal_accurate_pow - $__internal_0_$__cuda_sm20_div_rn_f64_full)
$__internal_0_$__cuda_sm20_div_rn_f64_full:
[----:B------:R-:W-:Y:S01]  /*08a0*/  IMAD.MOV.U32 R3, RZ, RZ, 0x3ff51eb8 ;  /* 0x3ff51eb8ff037424 */ /* 0x000fe200078e00ff */
[----:B------:R-:W-:Y:S01]  /*08b0*/  MOV R2, 0x51eb851f ;  /* 0x51eb851f00027802 */ /* 0x000fe20000000f00 */
[----:B------:R-:W-:Y:S01]  /*08c0*/  IMAD.MOV.U32 R8, RZ, RZ, 0x1 ;  /* 0x00000001ff087424 */ /* 0x000fe200078e00ff */
[C---:B------:R-:W-:Y:S01]  /*08d0*/  FSETP.GEU.AND P1, PT, |R7|.reuse, 1.469367938527859385e-39, PT ;  /* 0x001000000700780b */ /* 0x040fe20003f2e200 */
[----:B------:R-:W0:Y:S01]  /*08e0*/  MUFU.RCP64H R9, R3 ;  /* 0x0000000300097308 */ /* 0x000e220000001800 */
[----:B------:R-:W-:Y:S01]  /*08f0*/  LOP3.LUT R5, R7, 0x7ff00000, RZ, 0xc0, !PT ;  /* 0x7ff0000007057812 */ /* 0x000fe200078ec0ff */
[----:B------:R-:W-:Y:S01]  /*0900*/  IMAD.MOV.U32 R13, RZ, RZ, 0x1ca00000 ;  /* 0x1ca00000ff0d7424 */ /* 0x000fe200078e00ff */
[----:B------:R-:W-:Y:S01]  /*0910*/  BSSY.RECONVERGENT B1, `(.L_x_8) ;  /* 0x0000044000017945 */ /* 0x000fe20003800200 */
[----:B------:R-:W-:Y:S01]  /*0920*/  IMAD.MOV.U32 R19, RZ, RZ, 0x3fd00000 ;  /* 0x3fd00000ff137424 */ /* 0x000fe200078e00ff */
[----:B------:R-:W-:Y:S02]  /*0930*/  ISETP.GE.U32.AND P0, PT, R5, 0x3fd00000, PT ;  /* 0x3fd000000500780c */ /* 0x000fe40003f06070 */
[----:B------:R-:W-:Y:S01]  /*0940*/  MOV R18, R5 ;  /* 0x0000000500127202 */ /* 0x000fe20000000f00 */
[----:B------:R-:W-:Y:S01]  /*0950*/  VIADD R20, R19, 0xffffffff ;  /* 0xffffffff13147836 */ /* 0x000fe20000000000 */
[----:B------:R-:W-:Y:S01]  /*0960*/  SEL R13, R13, 0x63400000, !P0 ;  /* 0x634000000d0d7807 */ /* 0x000fe20004000000 */
[----:B0-----:R-:W-:-:S08]  /*0970*/  DFMA R10, R8, -R2, 1 ;  /* 0x3ff00000080a742b */ /* 0x001fd00000000802 */
[----:B------:R-:W-:-:S08]  /*0980*/  DFMA R10, R10, R10, R10 ;  /* 0x0000000a0a0a722b */ /* 0x000fd0000000000a */
[----:B------:R-:W-:Y:S01]  /*0990*/  DFMA R14, R8, R10, R8 ;  /* 0x0000000a080e722b */ /* 0x000fe20000000008 */
[C-C-:B------:R-:W-:Y:S01]  /*09a0*/  @!P1 LOP3.LUT R10, R13.reuse, 0x80000000, R7.reuse, 0xf8, !PT ;  /* 0x800000000d0a9812 */ /* 0x140fe200078ef807 */
[----:B------:R-:W-:Y:S01]  /*09b0*/  IMAD.MOV.U32 R8, RZ, RZ, R6 ;  /* 0x000000ffff087224 */ /* 0x000fe200078e0006 */
[----:B------:R-:W-:Y:S02]  /*09c0*/  LOP3.LUT R9, R13, 0x800fffff, R7, 0xf8, !PT ;  /* 0x800fffff0d097812 */ /* 0x000fe400078ef807 */
[----:B------:R-:W-:Y:S01]  /*09d0*/  @!P1 LOP3.LUT R11, R10, 0x100000, RZ, 0xfc, !PT ;  /* 0x001000000a0b9812 */ /* 0x000fe200078efcff */
[----:B------:R-:W-:Y:S02]  /*09e0*/  @!P1 IMAD.MOV.U32 R10, RZ, RZ, RZ ;  /* 0x000000ffff0a9224 */ /* 0x000fe400078e00ff */
[----:B------:R-:W-:-:S04]  /*09f0*/  DFMA R16, R14, -R2, 1 ;  /* 0x3ff000000e10742b */ /* 0x000fc80000000802 */
[----:B------:R-:W-:-:S04]  /*0a00*/  @!P1 DFMA R8, R8, 2, -R10 ;  /* 0x400000000808982b */ /* 0x000fc8000000080a */
[----:B------:R-:W-:-:S06]  /*0a10*/  DFMA R16, R14, R16, R14 ;  /* 0x000000100e10722b */ /* 0x000fcc000000000e */
[----:B------:R-:W-:Y:S02]  /*0a20*/  @!P1 LOP3.LUT R18, R9, 0x7ff00000, RZ, 0xc0, !PT ;  /* 0x7ff0000009129812 */ /* 0x000fe400078ec0ff */
[----:B------:R-:W-:-:S03]  /*0a30*/  DMUL R10, R16, R8 ;  /* 0x00000008100a7228 */ /* 0x000fc60000000000 */
[----:B------:R-:W-:-:S05]  /*0a40*/  VIADD R12, R18, 0xffffffff ;  /* 0xffffffff120c7836 */ /* 0x000fca0000000000 */
[----:B------:R-:W-:Y:S01]  /*0a50*/  DFMA R14, R10, -R2, R8 ;  /* 0x800000020a0e722b */ /* 0x000fe20000000008 */
[----:B------:R-:W-:-:S04]  /*0a60*/  ISETP.GT.U32.AND P0, PT, R12, 0x7feffffe, PT ;  /* 0x7feffffe0c00780c */ /* 0x000fc80003f04070 */
[----:B------:R-:W-:-:S03]  /*0a70*/  ISETP.GT.U32.OR P0, PT, R20, 0x7feffffe, P0 ;  /* 0x7feffffe1400780c */ /* 0x000fc60000704470 */
[----:B------:R-:W-:-:S10]  /*0a80*/  DFMA R10, R16, R14, R10 ;  /* 0x0000000e100a722b */ /* 0x000fd4000000000a */
[----:B------:R-:W-:Y:S05]  /*0a90*/  @P0 BRA `(.L_x_9) ;  /* 0x0000000000680947 */ /* 0x000fea0003800000 */
[----:B------:R-:W-:-:S05]  /*0aa0*/  IMAD.MOV.U32 R6, RZ, RZ, 0x3fd00000 ;  /* 0x3fd00000ff067424 */ /* 0x000fca00078e00ff */
[----:B------:R-:W-:-:S04]  /*0ab0*/  VIADDMNMX R5, R5, -R6, 0xb9600000, !PT ;  /* 0xb960000005057446 */ /* 0x000fc80007800906 */
[----:B------:R-:W-:-:S05]  /*0ac0*/  VIMNMX R6, PT, PT, R5, 0x46a00000, PT ;  /* 0x46a0000005067848 */ /* 0x000fca0003fe0100 */
[----:B------:R-:W-:Y:S02]  /*0ad0*/  IMAD.IADD R5, R6, 0x1, -R13 ;  /* 0x0000000106057824 */ /* 0x000fe400078e0a0d */
[----:B------:R-:W-:-:S03]  /*0ae0*/  IMAD.MOV.U32 R6, RZ, RZ, RZ ;  /* 0x000000ffff067224 */ /* 0x000fc600078e00ff */
[----:B------:R-:W-:-:S06]  /*0af0*/  IADD3 R7, PT, PT, R5, 0x7fe00000, RZ ;  /* 0x7fe0000005077810 */ /* 0x000fcc0007ffe0ff */
[----:B------:R-:W-:-:S10]  /*0b00*/  DMUL R12, R10, R6 ;  /* 0x000000060a0c7228 */ /* 0x000fd40000000000 */
[----:B------:R-:W-:-:S13]  /*0b10*/  FSETP.GTU.AND P0, PT, |R13|, 1.469367938527859385e-39, PT ;  /* 0x001000000d00780b */ /* 0x000fda0003f0c200 */
[----:B------:R-:W-:Y:S05]  /*0b20*/  @P0 BRA `(.L_x_10) ;  /* 0x0000000000880947 */ /* 0x000fea0003800000 */
[----:B------:R-:W-:Y:S01]  /*0b30*/  DFMA R2, R10, -R2, R8 ;  /* 0x800000020a02722b */ /* 0x000fe20000000008 */
[----:B------:R-:W-:-:S09]  /*0b40*/  IMAD.MOV.U32 R6, RZ, RZ, RZ ;  /* 0x000000ffff067224 */ /* 0x000fd200078e00ff */
[C---:B------:R-:W-:Y:S02]  /*0b50*/  FSETP.NEU.AND P0, PT, R3.reuse, RZ, PT ;  /* 0x000000ff0300720b */ /* 0x040fe40003f0d000 */
[----:B------:R-:W-:-:S04]  /*0b60*/  LOP3.LUT R2, R3, 0x3fd51eb8, RZ, 0x3c, !PT ;  /* 0x3fd51eb803027812 */ /* 0x000fc800078e3cff */
[----:B------:R-:W-:-:S04]  /*0b70*/  LOP3.LUT R9, R2, 0x80000000, RZ, 0xc0, !PT ;  /* 0x8000000002097812 */ /* 0x000fc800078ec0ff */
[----:B------:R-:W-:-:S03]  /*0b80*/  LOP3.LUT R7, R9, R7, RZ, 0xfc, !PT ;  /* 0x0000000709077212 */ /* 0x000fc600078efcff */
[----:B------:R-:W-:Y:S05]  /*0b90*/  @!P0 BRA `(.L_x_10) ;  /* 0x00000000006c8947 */ /* 0x000fea0003800000 */
[----:B------:R-:W-:Y:S01]  /*0ba0*/  IMAD.MOV R3, RZ, RZ, -R5 ;  /* 0x000000ffff037224 */ /* 0x000fe200078e0a05 */
[----:B------:R-:W-:Y:S01]  /*0bb0*/  DMUL.RP R6, R10, R6 ;  /* 0x000000060a067228 */ /* 0x000fe20000008000 */
[----:B------:R-:W-:Y:S01]  /*0bc0*/  IMAD.MOV.U32 R2, RZ, RZ, RZ ;  /* 0x000000ffff027224 */ /* 0x000fe200078e00ff */
[----:B------:R-:W-:-:S05]  /*0bd0*/  IADD3 R5, PT, PT, -R5, -0x43300000, RZ ;  /* 0xbcd0000005057810 */ /* 0x000fca0007ffe1ff */
[----:B------:R-:W-:-:S03]  /*0be0*/  DFMA R2, R12, -R2, R10 ;  /* 0x800000020c02722b */ /* 0x000fc6000000000a */
[----:B------:R-:W-:-:S07]  /*0bf0*/  LOP3.LUT R9, R7, R9, RZ, 0x3c, !PT ;  /* 0x0000000907097212 */ /* 0x000fce00078e3cff */
[----:B------:R-:W-:-:S04]  /*0c00*/  FSETP.NEU.AND P0, PT, |R3|, R5, PT ;  /* 0x000000050300720b */ /* 0x000fc80003f0d200 */
[----:B------:R-:W-:Y:S02]  /*0c10*/  FSEL R12, R6, R12, !P0 ;  /* 0x0000000c060c7208 */ /* 0x000fe40004000000 */
[----:B------:R-:W-:Y:S01]  /*0c20*/  FSEL R13, R9, R13, !P0 ;  /* 0x0000000d090d7208 */ /* 0x000fe20004000000 */
[----:B------:R-:W-:Y:S06]  /*0c30*/  BRA `(.L_x_10) ;  /* 0x0000000000447947 */ /* 0x000fec0003800000 */
.L_x_9:
[----:B------:R-:W-:-:S14]  /*0c40*/  DSETP.NAN.AND P0, PT, R6, R6, PT ;  /* 0x000000060600722a */ /* 0x000fdc0003f08000 */
[----:B------:R-:W-:Y:S05]  /*0c50*/  @P0 BRA `(.L_x_11) ;  /* 0x0000000000340947 */ /* 0x000fea0003800000 */
[----:B------:R-:W-:Y:S01]  /*0c60*/  ISETP.NE.AND P0, PT, R18, R19, PT ;  /* 0x000000131200720c */ /* 0x000fe20003f05270 */
[----:B------:R-:W-:Y:S01]  /*0c70*/  IMAD.MOV.U32 R13, RZ, RZ, -0x80000 ;  /* 0xfff80000ff0d7424 */ /* 0x000fe200078e00ff */
[----:B------:R-:W-:-:S11]  /*0c80*/  MOV R12, 0x0 ;  /* 0x00000000000c7802 */ /* 0x000fd60000000f00 */
[----:B------:R-:W-:Y:S05]  /*0c90*/  @!P0 BRA `(.L_x_10) ;  /* 0x00000000002c8947 */ /* 0x000fea0003800000 */
[----:B------:R-:W-:Y:S02]  /*0ca0*/  ISETP.NE.AND P0, PT, R18, 0x7ff00000, PT ;  /* 0x7ff000001200780c */ /* 0x000fe40003f05270 */
[----:B------:R-:W-:Y:S02]  /*0cb0*/  LOP3.LUT R6, R7, 0x3fd51eb8, RZ, 0x3c, !PT ;  /* 0x3fd51eb807067812 */ /* 0x000fe400078e3cff */
[----:B------:R-:W-:Y:S02]  /*0cc0*/  ISETP.EQ.OR P0, PT, R19, RZ, !P0 ;  /* 0x000000ff1300720c */ /* 0x000fe40004702670 */
[----:B------:R-:W-:-:S11]  /*0cd0*/  LOP3.LUT R13, R6, 0x80000000, RZ, 0xc0, !PT ;  /* 0x80000000060d7812 */ /* 0x000fd600078ec0ff */
[----:B------:R-:W-:Y:S01]  /*0ce0*/  @P0 LOP3.LUT R2, R13, 0x7ff00000, RZ, 0xfc, !PT ;  /* 0x7ff000000d020812 */ /* 0x000fe200078efcff */
[----:B------:R-:W-:Y:S02]  /*0cf0*/  @!P0 IMAD.MOV.U32 R12, RZ, RZ, RZ ;  /* 0x000000ffff0c8224 */ /* 0x000fe400078e00ff */
[----:B------:R-:W-:Y:S02]  /*0d00*/  @P0 IMAD.MOV.U32 R12, RZ, RZ, RZ ;  /* 0x000000ffff0c0224 */ /* 0x000fe400078e00ff */
[----:B------:R-:W-:Y:S01]  /*0d10*/  @P0 IMAD.MOV.U32 R13, RZ, RZ, R2 ;  /* 0x000000ffff0d0224 */ /* 0x000fe200078e0002 */
[----:B------:R-:W-:Y:S06]  /*0d20*/  BRA `(.L_x_10) ;  /* 0x0000000000087947 */ /* 0x000fec0003800000 */
.L_x_11:
[----:B------:R-:W-:Y:S02]  /*0d30*/  LOP3.LUT R13, R7, 0x80000, RZ, 0xfc, !PT ;  /* 0x00080000070d7812 */ /* 0x000fe400078efcff */
[----:B------:R-:W-:-:S07]  /*0d40*/  MOV R12, R6 ;  /* 0x00000006000c7202 */ /* 0x000fce0000000f00 */
.L_x_10:
[----:B------:R-:W-:Y:S05]  /*0d50*/  BSYNC.RECONVERGENT B1 ;  /* 0x0000000000017941 */ /* 0x000fea0003800200 */
.L_x_8:
[----:B------:R-:W-:Y:S02]  /*0d60*/  IMAD.MOV.U32 R2, RZ, RZ, R0 ;  /* 0x000000ffff027224 */ /* 0x000fe400078e0000 */
[----:B------:R-:W-:-:S04]  /*0d70*/  IMAD.MOV.U32 R3, RZ, RZ, 0x0 ;  /* 0x00000000ff037424 */ /* 0x000fc800078e00ff */
[----:B------:R-:W-:Y:S05]  /*0d80*/  RET.REL.NODEC R2 `(_Z16addVectorsKernelPfS_S_i) ;  /* 0xfffffff0029c7950 */ /* 0x000fea0003c3ffff */
        .type           $_Z16addVectorsKernelPfS_S_i$__internal_accurate_pow,@function
        .size           $_Z16addVectorsKernelPfS_S_i$__internal_accurate_pow,(.L_x_15 - $_Z16addVectorsKernelPfS_S_i$__internal_accurate_pow)
$_Z16addVectorsKernelPfS_S_i$__internal_accurate_pow:
[----:B------:R-:W-:Y:S01]  /*0d90*/  ISETP.GT.U32.AND P0, PT, R5, 0xfffff, PT ;  /* 0x000fffff0500780c */ /* 0x000fe20003f04070 */
[----:B------:R-:W-:Y:S01]  /*0da0*/  IMAD.MOV.U32 R6, RZ, RZ, R12 ;  /* 0x000000ffff067224 */ /* 0x000fe200078e000c */
[----:B------:R-:W-:Y:S01]  /*0db0*/  MOV R8, R5 ;  /* 0x0000000500087202 */ /* 0x000fe20000000f00 */
[--C-:B------:R-:W-:Y:S01]  /*0dc0*/  IMAD.MOV.U32 R7, RZ, RZ, R5.reuse ;  /* 0x000000ffff077224 */ /* 0x100fe200078e0005 */
[----:B------:R-:W-:Y:S01]  /*0dd0*/  MOV R18, RZ ;  /* 0x000000ff00127202 */ /* 0x000fe20000000f00 */
[----:B------:R-:W-:Y:S01]  /*0de0*/  IMAD.MOV.U32 R16, RZ, RZ, 0x41ad3b5a ;  /* 0x41ad3b5aff107424 */ /* 0x000fe200078e00ff */
[----:B------:R-:W-:Y:S01]  /*0df0*/  UMOV UR6, 0x7d2cafe2 ;  /* 0x7d2cafe200067882 */ /* 0x000fe20000000000 */
[----:B------:R-:W-:Y:S01]  /*0e00*/  IMAD.MOV.U32 R17, RZ, RZ, 0x3ed0f5d2 ;  /* 0x3ed0f5d2ff117424 */ /* 0x000fe200078e00ff */
[----:B------:R-:W-:Y:S01]  /*0e10*/  UMOV UR7, 0x3eb0f5ff ;  /* 0x3eb0f5ff00077882 */ /* 0x000fe20000000000 */
[----:B------:R-:W-:Y:S01]  /*0e20*/  SHF.R.U32.HI R5, RZ, 0x14, R5 ;  /* 0x00000014ff057819 */ /* 0x000fe20000011605 */
[----:B------:R-:W-:Y:S01]  /*0e30*/  UMOV UR10, 0xfefa39ef ;  /* 0xfefa39ef000a7882 */ /* 0x000fe20000000000 */
[----:B------:R-:W-:-:S02]  /*0e40*/  UMOV UR11, 0x3fe62e42 ;  /* 0x3fe62e42000b7882 */ /* 0x000fc40000000000 */
[----:B------:R-:W-:-:S10]  /*0e50*/  @!P0 DMUL R6, R6, 1.80143985094819840000e+16 ;  /* 0x4350000006068828 */ /* 0x000fd40000000000 */
[----:B------:R-:W-:Y:S01]  /*0e60*/  @!P0 IMAD.MOV.U32 R8, RZ, RZ, R7 ;  /* 0x000000ffff088224 */ /* 0x000fe200078e0007 */
[----:B------:R-:W-:Y:S01]  /*0e70*/  @!P0 LEA.HI R5, R7, 0xffffffca, RZ, 0xc ;  /* 0xffffffca07058811 */ /* 0x000fe200078f60ff */
[----:B------:R-:W-:Y:S02]  /*0e80*/  @!P0 IMAD.MOV.U32 R12, RZ, RZ, R6 ;  /* 0x000000ffff0c8224 */ /* 0x000fe400078e0006 */
[----:B------:R-:W-:Y:S01]  /*0e90*/  IMAD.MOV.U32 R7, RZ, RZ, 0x43300000 ;  /* 0x43300000ff077424 */ /* 0x000fe200078e00ff */
[----:B------:R-:W-:Y:S02]  /*0ea0*/  LOP3.LUT R8, R8, 0x800fffff, RZ, 0xc0, !PT ;  /* 0x800fffff08087812 */ /* 0x000fe400078ec0ff */
[----:B------:R-:W-:Y:S02]  /*0eb0*/  IADD3 R6, PT, PT, R5, -0x3ff, RZ ;  /* 0xfffffc0105067810 */ /* 0x000fe40007ffe0ff */
[----:B------:R-:W-:-:S04]  /*0ec0*/  LOP3.LUT R13, R8, 0x3ff00000, RZ, 0xfc, !PT ;  /* 0x3ff00000080d7812 */ /* 0x000fc800078efcff */
[----:B------:R-:W-:-:S13]  /*0ed0*/  ISETP.GE.U32.AND P1, PT, R13, 0x3ff6a09f, PT ;  /* 0x3ff6a09f0d00780c */ /* 0x000fda0003f26070 */
[----:B------:R-:W-:Y:S02]  /*0ee0*/  @P1 VIADD R9, R13, 0xfff00000 ;  /* 0xfff000000d091836 */ /* 0x000fe40000000000 */
[----:B------:R-:W-:Y:S02]  /*0ef0*/  @P1 VIADD R6, R5, 0xfffffc02 ;  /* 0xfffffc0205061836 */ /* 0x000fe40000000000 */
[----:B------:R-:W-:-:S03]  /*0f00*/  @P1 IMAD.MOV.U32 R13, RZ, RZ, R9 ;  /* 0x000000ffff0d1224 */ /* 0x000fc600078e0009 */
[----:B------:R-:W-:-:S03]  /*0f10*/  LOP3.LUT R6, R6, 0x80000000, RZ, 0x3c, !PT ;  /* 0x8000000006067812 */ /* 0x000fc600078e3cff */
[C---:B------:R-:W-:Y:S02]  /*0f20*/  DADD R10, R12.reuse, 1 ;  /* 0x3ff000000c0a7429 */ /* 0x040fe40000000000 */
[----:B------:R-:W-:-:S04]  /*0f30*/  DADD R12, R12, -1 ;  /* 0xbff000000c0c7429 */ /* 0x000fc80000000000 */
[----:B------:R-:W0:Y:S02]  /*0f40*/  MUFU.RCP64H R19, R11 ;  /* 0x0000000b00137308 */ /* 0x000e240000001800 */
[----:B0-----:R-:W-:-:S08]  /*0f50*/  DFMA R8, -R10, R18, 1 ;  /* 0x3ff000000a08742b */ /* 0x001fd00000000112 */
[----:B------:R-:W-:-:S08]  /*0f60*/  DFMA R8, R8, R8, R8 ;  /* 0x000000080808722b */ /* 0x000fd00000000008 */
[----:B------:R-:W-:-:S08]  /*0f70*/  DFMA R18, R18, R8, R18 ;  /* 0x000000081212722b */ /* 0x000fd00000000012 */
[----:B------:R-:W-:-:S08]  /*0f80*/  DMUL R8, R12, R18 ;  /* 0x000000120c087228 */ /* 0x000fd00000000000 */
[----:B------:R-:W-:-:S08]  /*0f90*/  DFMA R8, R12, R18, R8 ;  /* 0x000000120c08722b */ /* 0x000fd00000000008 */
[-C--:B------:R-:W-:Y:S02]  /*0fa0*/  DMUL R14, R8, R8.reuse ;  /* 0x00000008080e7228 */ /* 0x080fe40000000000 */
[----:B------:R-:W-:Y:S02]  /*0fb0*/  DADD R20, R12, -R8 ;  /* 0x000000000c147229 */ /* 0x000fe40000000808 */
[----:B------:R-:W-:-:S04]  /*0fc0*/  DMUL R24, R8, R8 ;  /* 0x0000000808187228 */ /* 0x000fc80000000000 */
[----:B------:R-:W-:Y:S01]  /*0fd0*/  DFMA R10, R14, UR6, R16 ;  /* 0x000000060e0a7c2b */ /* 0x000fe20008000010 */
[----:B------:R-:W-:Y:S01]  /*0fe0*/  UMOV UR6, 0x75488a3f ;  /* 0x75488a3f00067882 */ /* 0x000fe20000000000 */
[----:B------:R-:W-:Y:S01]  /*0ff0*/  UMOV UR7, 0x3ef3b20a ;  /* 0x3ef3b20a00077882 */ /* 0x000fe20000000000 */
[----:B------:R-:W-:-:S05]  /*1000*/  DADD R20, R20, R20 ;  /* 0x0000000014147229 */ /* 0x000fca0000000014 */
[----:B------:R-:W-:Y:S01]  /*1010*/  DFMA R10, R14, R10, UR6 ;  /* 0x000000060e0a7e2b */ /* 0x000fe2000800000a */
[----:B------:R-:W-:Y:S01]  /*1020*/  UMOV UR6, 0xe4faecd5 ;  /* 0xe4faecd500067882 */ /* 0x000fe20000000000 */
[----:B------:R-:W-:Y:S01]  /*1030*/  UMOV UR7, 0x3f1745cd ;  /* 0x3f1745cd00077882 */ /* 0x000fe20000000000 */
[----:B------:R-:W-:-:S05]  /*1040*/  DFMA R12, R12, -R8, R20 ;  /* 0x800000080c0c722b */ /* 0x000fca0000000014 */
[----:B------:R-:W-:Y:S01]  /*1050*/  DFMA R10, R14, R10, UR6 ;  /* 0x000000060e0a7e2b */ /* 0x000fe2000800000a */
[----:B------:R-:W-:Y:S01]  /*1060*/  UMOV UR6, 0x258a578b ;  /* 0x258a578b00067882 */ /* 0x000fe20000000000 */
[----:B------:R-:W-:Y:S01]  /*1070*/  UMOV UR7, 0x3f3c71c7 ;  /* 0x3f3c71c700077882 */ /* 0x000fe20000000000 */
[----:B------:R-:W-:Y:S02]  /*1080*/  DMUL R12, R18, R12 ;  /* 0x0000000c120c7228 */ /* 0x000fe40000000000 */
[----:B------:R-:W-:-:S03]  /*1090*/  DFMA R18, R8, R8, -R24 ;  /* 0x000000080812722b */ /* 0x000fc60000000818 */
[----:B------:R-:W-:Y:S01]  /*10a0*/  DFMA R10, R14, R10, UR6 ;  /* 0x000000060e0a7e2b */ /* 0x000fe2000800000a */
[----:B------:R-:W-:Y:S01]  /*10b0*/  UMOV UR6, 0x9242b910 ;  /* 0x9242b91000067882 */ /* 0x000fe20000000000 */
[----:B------:R-:W-:-:S06]  /*10c0*/  UMOV UR7, 0x3f624924 ;  /* 0x3f62492400077882 */ /* 0x000fcc0000000000 */
[----:B------:R-:W-:Y:S01]  /*10d0*/  DFMA R10, R14, R10, UR6 ;  /* 0x000000060e0a7e2b */ /* 0x000fe2000800000a */
[----:B------:R-:W-:Y:S01]  /*10e0*/  UMOV UR6, 0x99999dfb ;  /* 0x99999dfb00067882 */ /* 0x000fe20000000000 */
[----:B------:R-:W-:-:S06]  /*10f0*/  UMOV UR7, 0x3f899999 ;  /* 0x3f89999900077882 */ /* 0x000fcc0000000000 */
[----:B------:R-:W-:Y:S01]  /*1100*/  DFMA R16, R14, R10, UR6 ;  /* 0x000000060e107e2b */ /* 0x000fe2000800000a */
[----:B------:R-:W-:Y:S01]  /*1110*/  UMOV UR6, 0x55555555 ;  /* 0x5555555500067882 */ /* 0x000fe20000000000 */
[----:B------:R-:W-:-:S06]  /*1120*/  UMOV UR7, 0x3fb55555 ;  /* 0x3fb5555500077882 */ /* 0x000fcc0000000000 */
[----:B------:R-:W-:-:S08]  /*1130*/  DFMA R10, R14, R16, UR6 ;  /* 0x000000060e0a7e2b */ /* 0x000fd00008000010 */
[----:B------:R-:W-:Y:S01]  /*1140*/  DADD R20, -R10, UR6 ;  /* 0x000000060a147e29 */ /* 0x000fe20008000100 */
[----:B------:R-:W-:Y:S01]  /*1150*/  UMOV UR6, 0xb9e7b0 ;  /* 0x00b9e7b000067882 */ /* 0x000fe20000000000 */
[----:B------:R-:W-:-:S06]  /*1160*/  UMOV UR7, 0x3c46a4cb ;  /* 0x3c46a4cb00077882 */ /* 0x000fcc0000000000 */
[----:B------:R-:W-:Y:S02]  /*1170*/  DFMA R16, R14, R16, R20 ;  /* 0x000000100e10722b */ /* 0x000fe40000000014 */
[----:B------:R-:W-:Y:S01]  /*1180*/  DMUL R14, R8, R24 ;  /* 0x00000018080e7228 */ /* 0x000fe20000000000 */
[----:B------:R-:W-:Y:S02]  /*1190*/  VIADD R21, R13, 0x100000 ;  /* 0x001000000d157836 */ /* 0x000fe40000000000 */
[----:B------:R-:W-:-:S03]  /*11a0*/  IMAD.MOV.U32 R20, RZ, RZ, R12 ;  /* 0x000000ffff147224 */ /* 0x000fc600078e000c */
[----:B------:R-:W-:Y:S01]  /*11b0*/  DADD R16, R16, -UR6 ;  /* 0x8000000610107e29 */ /* 0x000fe20008000000 */
[----:B------:R-:W-:Y:S01]  /*11c0*/  UMOV UR6, 0x80000000 ;  /* 0x8000000000067882 */ /* 0x000fe20000000000 */
[C---:B------:R-:W-:Y:S01]  /*11d0*/  DFMA R22, R8.reuse, R24, -R14 ;  /* 0x000000180816722b */ /* 0x040fe2000000080e */
[----:B------:R-:W-:Y:S01]  /*11e0*/  UMOV UR7, 0x43300000 ;  /* 0x4330000000077882 */ /* 0x000fe20000000000 */
[----:B------:R-:W-:-:S04]  /*11f0*/  DFMA R18, R8, R20, R18 ;  /* 0x000000140812722b */ /* 0x000fc80000000012 */
[----:B------:R-:W-:Y:S02]  /*1200*/  DADD R20, R10, R16 ;  /* 0x000000000a147229 */ /* 0x000fe40000000010 */
[----:B------:R-:W-:-:S06]  /*1210*/  DFMA R22, R12, R24, R22 ;  /* 0x000000180c16722b */ /* 0x000fcc0000000016 */
[----:B------:R-:W-:Y:S02]  /*1220*/  DMUL R24, R20, R14 ;  /* 0x0000000e14187228 */ /* 0x000fe40000000000 */
[----:B------:R-:W-:Y:S02]  /*1230*/  DFMA R18, R8, R18, R22 ;  /* 0x000000120812722b */ /* 0x000fe40000000016 */
[----:B------:R-:W-:-:S04]  /*1240*/  DADD R22, R10, -R20 ;  /* 0x000000000a167229 */ /* 0x000fc80000000814 */
[----:B------:R-:W-:-:S04]  /*1250*/  DFMA R10, R20, R14, -R24 ;  /* 0x0000000e140a722b */ /* 0x000fc80000000818 */
[----:B------:R-:W-:-:S04]  /*1260*/  DADD R22, R16, R22 ;  /* 0x0000000010167229 */ /* 0x000fc80000000016 */
[----:B------:R-:W-:-:S08]  /*1270*/  DFMA R10, R20, R18, R10 ;  /* 0x00000012140a722b */ /* 0x000fd0000000000a */
[----:B------:R-:W-:-:S08]  /*1280*/  DFMA R22, R22, R14, R10 ;  /* 0x0000000e1616722b */ /* 0x000fd0000000000a */
[----:B------:R-:W-:-:S08]  /*1290*/  DADD R14, R24, R22 ;  /* 0x00000000180e7229 */ /* 0x000fd00000000016 */
[--C-:B------:R-:W-:Y:S02]  /*12a0*/  DADD R10, R8, R14.reuse ;  /* 0x00000000080a7229 */ /* 0x100fe4000000000e */
[----:B------:R-:W-:-:S06]  /*12b0*/  DADD R24, R24, -R14 ;  /* 0x0000000018187229 */ /* 0x000fcc000000080e */
[----:B------:R-:W-:Y:S02]  /*12c0*/  DADD R8, R8, -R10 ;  /* 0x0000000008087229 */ /* 0x000fe4000000080a */
[----:B------:R-:W-:-:S06]  /*12d0*/  DADD R24, R22, R24 ;  /* 0x0000000016187229 */ /* 0x000fcc0000000018 */
[----:B------:R-:W-:Y:S02]  /*12e0*/  DADD R8, R14, R8 ;  /* 0x000000000e087229 */ /* 0x000fe40000000008 */
[----:B------:R-:W-:Y:S01]  /*12f0*/  DADD R14, R6, -UR6 ;  /* 0x80000006060e7e29 */ /* 0x000fe20008000000 */
[----:B------:R-:W-:Y:S01]  /*1300*/  UMOV UR6, 0xfefa39ef ;  /* 0xfefa39ef00067882 */ /* 0x000fe20000000000 */
[----:B------:R-:W-:-:S04]  /*1310*/  UMOV UR7, 0x3fe62e42 ;  /* 0x3fe62e4200077882 */ /* 0x000fc80000000000 */
[----:B------:R-:W-:-:S08]  /*1320*/  DADD R8, R24, R8 ;  /* 0x0000000018087229 */ /* 0x000fd00000000008 */
[----:B------:R-:W-:-:S08]  /*1330*/  DADD R8, R12, R8 ;  /* 0x000000000c087229 */ /* 0x000fd00000000008 */
[----:B------:R-:W-:-:S08]  /*1340*/  DADD R12, R10, R8 ;  /* 0x000000000a0c7229 */ /* 0x000fd00000000008 */
[--C-:B------:R-:W-:Y:S01]  /*1350*/  DFMA R6, R14, UR6, R12.reuse ;  /* 0x000000060e067c2b */ /* 0x100fe2000800000c */
[----:B------:R-:W-:Y:S01]  /*1360*/  UMOV UR6, 0x3b39803f ;  /* 0x3b39803f00067882 */ /* 0x000fe20000000000 */
[----:B------:R-:W-:Y:S01]  /*1370*/  DADD R10, R10, -R12 ;  /* 0x000000000a0a7229 */ /* 0x000fe2000000080c */
[----:B------:R-:W-:-:S05]  /*1380*/  UMOV UR7, 0x3c7abc9e ;  /* 0x3c7abc9e00077882 */ /* 0x000fca0000000000 */
[----:B------:R-:W-:Y:S02]  /*1390*/  DFMA R16, R14, -UR10, R6 ;  /* 0x8000000a0e107c2b */ /* 0x000fe40008000006 */
[----:B------:R-:W-:-:S06]  /*13a0*/  DADD R10, R8, R10 ;  /* 0x00000000080a7229 */ /* 0x000fcc000000000a */
[----:B------:R-:W-:-:S08]  /*13b0*/  DADD R16, -R12, R16 ;  /* 0x000000000c107229 */ /* 0x000fd00000000110 */
[----:B------:R-:W-:-:S08]  /*13c0*/  DADD R10, R10, -R16 ;  /* 0x000000000a0a7229 */ /* 0x000fd00000000810 */
[----:B------:R-:W-:Y:S01]  /*13d0*/  DFMA R10, R14, UR6, R10 ;  /* 0x000000060e0a7c2b */ /* 0x000fe2000800000a */
[----:B------:R-:W-:Y:S02]  /*13e0*/  USHF.L.U32 UR7, UR5, 0x1, URZ ;  /* 0x0000000105077899 */ /* 0x000fe400080006ff */
[----:B------:R-:W-:Y:S02]  /*13f0*/  ULOP3.LUT UR6, UR5, 0xff0fffff, URZ, 0xc0, !UPT ;  /* 0xff0fffff05067892 */ /* 0x000fe4000f8ec0ff */
[----:B------:R-:W-:-:S03]  /*1400*/  UISETP.GT.U32.AND UP0, UPT, UR7, -0x2000001, UPT ;  /* 0xfdffffff0700788c */ /* 0x000fc6000bf04070 */
[----:B------:R-:W-:Y:S01]  /*1410*/  DADD R8, R6, R10 ;  /* 0x0000000006087229 */ /* 0x000fe2000000000a */
[----:B------:R-:W-:-:S03]  /*1420*/  USEL UR7, UR6, UR5, UP0 ;  /* 0x0000000506077287 */ /* 0x000fc60008000000 */
[----:B------:R-:W-:-:S04]  /*1430*/  UMOV UR6, UR4 ;  /* 0x0000000400067c82 */ /* 0x000fc80008000000 */
[----:B------:R-:W-:Y:S02]  /*1440*/  DADD R12, R6, -R8 ;  /* 0x00000000060c7229 */ /* 0x000fe40000000808 */
[----:B------:R-:W-:-:S06]  /*1450*/  DMUL R6, R8, UR6 ;  /* 0x0000000608067c28 */ /* 0x000fcc0008000000 */
[----:B------:R-:W-:Y:S02]  /*1460*/  DADD R12, R10, R12 ;  /* 0x000000000a0c7229 */ /* 0x000fe4000000000c */
[----:B------:R-:W-:Y:S01]  /*1470*/  DFMA R8, R8, UR6, -R6 ;  /* 0x0000000608087c2b */ /* 0x000fe20008000806 */
[----:B------:R-:W-:Y:S02]  /*1480*/  IMAD.MOV.U32 R10, RZ, RZ, 0x652b82fe ;  /* 0x652b82feff0a7424 */ /* 0x000fe400078e00ff */
[----:B------:R-:W-:-:S05]  /*1490*/  IMAD.MOV.U32 R11, RZ, RZ, 0x3ff71547 ;  /* 0x3ff71547ff0b7424 */ /* 0x000fca00078e00ff */
[----:B------:R-:W-:Y:S01]  /*14a0*/  DFMA R12, R12, UR6, R8 ;  /* 0x000000060c0c7c2b */ /* 0x000fe20008000008 */
[----:B------:R-:W-:Y:S01]  /*14b0*/  UMOV UR6, 0x3b39803f ;  /* 0x3b39803f00067882 */ /* 0x000fe20000000000 */
[----:B------:R-:W-:-:S06]  /*14c0*/  UMOV UR7, 0x3c7abc9e ;  /* 0x3c7abc9e00077882 */ /* 0x000fcc0000000000 */
[----:B------:R-:W-:-:S08]  /*14d0*/  DADD R8, R6, R12 ;  /* 0x0000000006087229 */ /* 0x000fd0000000000c */
[----:B------:R-:W-:Y:S02]  /*14e0*/  DFMA R10, R8, R10, 6.75539944105574400000e+15 ;  /* 0x43380000080a742b */ /* 0x000fe4000000000a */
[----:B------:R-:W-:Y:S01]  /*14f0*/  FSETP.GEU.AND P0, PT, |R9|, 4.1917929649353027344, PT ;  /* 0x4086232b0900780b */ /* 0x000fe20003f0e200 */
[----:B------:R-:W-:-:S05]  /*1500*/  DADD R6, R6, -R8 ;  /* 0x0000000006067229 */ /* 0x000fca0000000808 */
[----:B------:R-:W-:-:S03]  /*1510*/  DADD R14, R10, -6.75539944105574400000e+15 ;  /* 0xc33800000a0e7429 */ /* 0x000fc60000000000 */
[----:B------:R-:W-:-:S05]  /*1520*/  DADD R12, R12, R6 ;  /* 0x000000000c0c7229 */ /* 0x000fca0000000006 */
[----:B------:R-:W-:-:S08]  /*1530*/  DFMA R16, R14, -UR10, R8 ;  /* 0x8000000a0e107c2b */ /* 0x000fd00008000008 */
[----:B------:R-:W-:Y:S01]  /*1540*/  DFMA R14, R14, -UR6, R16 ;  /* 0x800000060e0e7c2b */ /* 0x000fe20008000010 */
[----:B------:R-:W-:Y:S01]  /*1550*/  UMOV UR6, 0x69ce2bdf ;  /* 0x69ce2bdf00067882 */ /* 0x000fe20000000000 */
[----:B------:R-:W-:Y:S01]  /*1560*/  MOV R16, 0xfca213ea ;  /* 0xfca213ea00107802 */ /* 0x000fe20000000f00 */
[----:B------:R-:W-:Y:S01]  /*1570*/  IMAD.MOV.U32 R17, RZ, RZ, 0x3e928af3 ;  /* 0x3e928af3ff117424 */ /* 0x000fe200078e00ff */
[----:B------:R-:W-:-:S05]  /*1580*/  UMOV UR7, 0x3e5ade15 ;  /* 0x3e5ade1500077882 */ /* 0x000fca0000000000 */
[----:B------:R-:W-:Y:S01]  /*1590*/  DFMA R16, R14, UR6, R16 ;  /* 0x000000060e107c2b */ /* 0x000fe20008000010 */
        /* <DEDUP_REMOVED lines=24> */
[----:B------:R-:W-:-:S08]  /*1720*/  DFMA R16, R14, R16, 1 ;  /* 0x3ff000000e10742b */ /* 0x000fd00000000010 */
[----:B------:R-:W-:-:S10]  /*1730*/  DFMA R14, R14, R16, 1 ;  /* 0x3ff000000e0e742b */ /* 0x000fd40000000010 */
[----:B------:R-:W-:Y:S02]  /*1740*/  IMAD R7, R10, 0x100000, R15 ;  /* 0x001000000a077824 */ /* 0x000fe400078e020f */
[----:B------:R-:W-:Y:S01]  /*1750*/  IMAD.MOV.U32 R6, RZ, RZ, R14 ;  /* 0x000000ffff067224 */ /* 0x000fe200078e000e */
[----:B------:R-:W-:Y:S06]  /*1760*/  @!P0 BRA `(.L_x_12) ;  /* 0x0000000000308947 */ /* 0x000fec0003800000 */
[----:B------:R-:W-:Y:S01]  /*1770*/  FSETP.GEU.AND P1, PT, |R9|, 4.2275390625, PT ;  /* 0x408748000900780b */ /* 0x000fe20003f2e200 */
[C---:B------:R-:W-:Y:S02]  /*1780*/  DADD R6, R8.reuse, +INF ;  /* 0x7ff0000008067429 */ /* 0x040fe40000000000 */
[----:B------:R-:W-:-:S08]  /*1790*/  DSETP.GEU.AND P0, PT, R8, RZ, PT ;  /* 0x000000ff0800722a */ /* 0x000fd00003f0e000 */
[----:B------:R-:W-:Y:S02]  /*17a0*/  FSEL R6, R6, RZ, P0 ;  /* 0x000000ff06067208 */ /* 0x000fe40000000000 */
[----:B------:R-:W-:Y:S02]  /*17b0*/  @!P1 LEA.HI R5, R10, R10, RZ, 0x1 ;  /* 0x0000000a0a059211 */ /* 0x000fe400078f08ff */
[----:B------:R-:W-:Y:S02]  /*17c0*/  FSEL R7, R7, RZ, P0 ;  /* 0x000000ff07077208 */ /* 0x000fe40000000000 */
[----:B------:R-:W-:-:S04]  /*17d0*/  @!P1 SHF.R.S32.HI R5, RZ, 0x1, R5 ;  /* 0x00000001ff059819 */ /* 0x000fc80000011405 */
[----:B------:R-:W-:Y:S01]  /*17e0*/  @!P1 LEA R15, R5, R15, 0x14 ;  /* 0x0000000f050f9211 */ /* 0x000fe200078ea0ff */
[----:B------:R-:W-:-:S05]  /*17f0*/  @!P1 IMAD.IADD R8, R10, 0x1, -R5 ;  /* 0x000000010a089824 */ /* 0x000fca00078e0a05 */
[----:B------:R-:W-:Y:S01]  /*1800*/  @!P1 LEA R9, R8, 0x3ff00000, 0x14 ;  /* 0x3ff0000008099811 */ /* 0x000fe200078ea0ff */
[----:B------:R-:W-:-:S06]  /*1810*/  @!P1 IMAD.MOV.U32 R8, RZ, RZ, RZ ;  /* 0x000000ffff089224 */ /* 0x000fcc00078e00ff */
[----:B------:R-:W-:-:S11]  /*1820*/  @!P1 DMUL R6, R14, R8 ;  /* 0x000000080e069228 */ /* 0x000fd60000000000 */
.L_x_12:
[----:B------:R-:W-:Y:S01]  /*1830*/  DFMA R12, R12, R6, R6 ;  /* 0x000000060c0c722b */ /* 0x000fe20000000006 */
[----:B------:R-:W-:Y:S01]  /*1840*/  IMAD.MOV.U32 R8, RZ, RZ, R0 ;  /* 0x000000ffff087224 */ /* 0x000fe200078e0000 */
[----:B------:R-:W-:Y:S01]  /*1850*/  DSETP.NEU.AND P0, PT, |R6|, +INF , PT ;  /* 0x7ff000000600742a */ /* 0x000fe20003f0d200 */
[----:B------:R-:W-:-:S07]  /*1860*/  IMAD.MOV.U32 R9, RZ, RZ, 0x0 ;  /* 0x00000000ff097424 */ /* 0x000fce00078e00ff */
[----:B------:R-:W-:Y:S02]  /*1870*/  FSEL R6, R6, R12, !P0 ;  /* 0x0000000c06067208 */ /* 0x000fe40004000000 */
[----:B------:R-:W-:Y:S01]  /*1880*/  FSEL R5, R7, R13, !P0 ;  /* 0x0000000d07057208 */ /* 0x000fe20004000000 */
[----:B------:R-:W-:Y:S06]  /*1890*/  RET.REL.NODEC R8 `(_Z16addVectorsKernelPfS_S_i) ;  /* 0xffffffe408d87950 */ /* 0x000fec0003c3ffff */
.L_x_13:
[----:B------:R-:W-:-:S00]  /*18a0*/  BRA `(.L_x_13) ;  /* 0xfffffffc00fc7947 */ /* 0x000fc0000383ffff */
[----:B------:R-:W-:-:S00]  /*18b0*/  NOP ;  /* 0x0000000000007918 */ /* 0x000fc00000000000 */
        /* <DEDUP_REMOVED lines=12> */
.L_x_15:


//--------------------- .nv.shared.reserved.0     --------------------------
	.section	.nv.shared.reserved.0,"aw",@nobits
	.weak		__nv_reservedSMEM_offset_0_alias
	.size		__nv_reservedSMEM_offset_0_alias, 0, 64
	.other		__nv_reservedSMEM_offset_0_alias,@"STO_CUDA_RESERVED_SHARED STV_DEFAULT"
__nv_reservedSMEM_offset_0_alias:
	.zero		0
	.zero		64


//--------------------- .nv.constant0._Z16addVectorsKernelPfS_S_i --------------------------
	.section	.nv.constant0._Z16addVectorsKernelPfS_S_i,"a",@progbits
	.sectionflags	@""
	.align	4
.nv.constant0._Z16addVectorsKernelPfS_S_i:
	.zero		924


//--------------------- SYMBOLS --------------------------

	.type		.nv.reservedSmem.offset0,@object
	.size		.nv.reservedSmem.offset0,0x4
